	.target	sm_90a

	.elftype	@"ET_EXEC"


//--------------------- .note.nv.tkinfo           --------------------------
	.section	.note.nv.tkinfo,"",@"SHT_NOTE"
	.sectionflags	@"SHF_NOTE_NV_TKINFO"
	.tkinfo
        /*0018*/ 	.word	0x00000002
        /*0030*/ 	.string	""
        /*0030*/ 	.string	"ptxas"
        /*0030*/ 	.string	"Cuda compilation tools, release 13.0, V13.0.88"
        /*0030*/ 	.string	"Build cuda_13.0.r13.0/compiler.36424714_0"
        /*0030*/ 	.string	"-arch sm_90a -m 64 "



//--------------------- .note.nv.cuinfo           --------------------------
	.section	.note.nv.cuinfo,"",@"SHT_NOTE"
	.sectionflags	@"SHF_NOTE_NV_CUINFO"
        /*0018*/ 	.short	0x0002
        /*001a*/ 	.short	0x005a
        /*001c*/ 	.short	0x0082
	.zero		2


//--------------------- .nv.info                  --------------------------
	.section	.nv.info,"",@"SHT_CUDA_INFO"
	.align	4


	//----- nvinfo : EIATTR_REGCOUNT
	.align		4
        /*0000*/ 	.byte	0x04, 0x2f
        /*0002*/ 	.short	(.L_18 - .L_17)
	.align		4
.L_17:
        /*0004*/ 	.word	index@(_ZN7cutlass13device_kernelINS_4gemm6kernel13GemmUniversalIN4cute5tupleIJiiiiEEENS1_10collective13CollectiveMmaINS1_34MainloopSm90TmaGmmaWarpSpecializedILi8ENS5_IJNS4_1CILi1EEESB_SB_EEENS1_35KernelTmaWarpSpecializedCooperativeEEENS5_IJNSA_ILi128EEENSA_ILi64EEESG_EEENS_6half_tENS5_IJlSB_lEEESI_SJ_NS4_8TiledMMAINS4_8MMA_AtomIJNS4_4SM904GMMA25MMA_64x64x16_F32F16F16_SSILNSN_5MajorE0ELSP_0ELNSN_7ScaleInE1ELSQ_1EEEEEENS4_6LayoutINS5_IJNSA_ILi2EEESB_SB_EEENS5_IJSB_NSA_ILi0EEESW_EEEEENS5_IJNS4_10UnderscoreESZ_SZ_EEEEENS4_13SM90_TMA_LOADENS4_14ComposedLayoutINS4_7SwizzleILi3ELi4ELi3EEENS4_18smem_ptr_flag_bitsILi16EEENST_INS5_IJNSA_ILi8EEESG_EEENS5_IJSG_SB_EEEEEEEvNS4_8identityES12_S1C_vS1D_EENS_8epilogue10collective18CollectiveEpilogueINS1F_22Sm90TmaWarpSpecializedILi3ELi2ELi16ELb1ELb0EEEJSH_NS5_IJSF_NSA_ILi32EEEEEESI_SJ_SI_SJ_NS1F_6fusion15FusionCallbacksIS1J_NS1M_13LinCombEltActINS1F_6thread7SigmoidESI_fSI_fLNS_15FloatRoundStyleE2EEESH_S1L_JEEES12_NS13_INS14_ILi2ELi4ELi3EEES17_NST_INS5_IJS18_S1K_EEENS5_IJS1K_SB_EEEEEEENS4_17SM75_U32x4_LDSM_NENS4_14SM90_TMA_STOREES1Y_NS4_17SM90_U32x4_STSM_NENS4_9Copy_AtomIJS21_SI_EEEvEEEvvEEEEvNT_6ParamsE)
        /*0008*/ 	.word	0x000000a8


	//----- nvinfo : EIATTR_FRAME_SIZE
	.align		4
.L_18:
        /*000c*/ 	.byte	0x04, 0x11
        /*000e*/ 	.short	(.L_20 - .L_19)
	.align		4
.L_19:
        /*0010*/ 	.word	index@($__internal_0_$__cuda_sm20_rcp_rn_f32_slowpath)
        /*0014*/ 	.word	0x00000000


	//----- nvinfo : EIATTR_FRAME_SIZE
	.align		4
.L_20:
        /*0018*/ 	.byte	0x04, 0x11
        /*001a*/ 	.short	(.L_22 - .L_21)
	.align		4
.L_21:
        /*001c*/ 	.word	index@(_ZN7cutlass13device_kernelINS_4gemm6kernel13GemmUniversalIN4cute5tupleIJiiiiEEENS1_10collective13CollectiveMmaINS1_34MainloopSm90TmaGmmaWarpSpecializedILi8ENS5_IJNS4_1CILi1EEESB_SB_EEENS1_35KernelTmaWarpSpecializedCooperativeEEENS5_IJNSA_ILi128EEENSA_ILi64EEESG_EEENS_6half_tENS5_IJlSB_lEEESI_SJ_NS4_8TiledMMAINS4_8MMA_AtomIJNS4_4SM904GMMA25MMA_64x64x16_F32F16F16_SSILNSN_5MajorE0ELSP_0ELNSN_7ScaleInE1ELSQ_1EEEEEENS4_6LayoutINS5_IJNSA_ILi2EEESB_SB_EEENS5_IJSB_NSA_ILi0EEESW_EEEEENS5_IJNS4_10UnderscoreESZ_SZ_EEEEENS4_13SM90_TMA_LOADENS4_14ComposedLayoutINS4_7SwizzleILi3ELi4ELi3EEENS4_18smem_ptr_flag_bitsILi16EEENST_INS5_IJNSA_ILi8EEESG_EEENS5_IJSG_SB_EEEEEEEvNS4_8identityES12_S1C_vS1D_EENS_8epilogue10collective18CollectiveEpilogueINS1F_22Sm90TmaWarpSpecializedILi3ELi2ELi16ELb1ELb0EEEJSH_NS5_IJSF_NSA_ILi32EEEEEESI_SJ_SI_SJ_NS1F_6fusion15FusionCallbacksIS1J_NS1M_13LinCombEltActINS1F_6thread7SigmoidESI_fSI_fLNS_15FloatRoundStyleE2EEESH_S1L_JEEES12_NS13_INS14_ILi2ELi4ELi3EEES17_NST_INS5_IJS18_S1K_EEENS5_IJS1K_SB_EEEEEEENS4_17SM75_U32x4_LDSM_NENS4_14SM90_TMA_STOREES1Y_NS4_17SM90_U32x4_STSM_NENS4_9Copy_AtomIJS21_SI_EEEvEEEvvEEEEvNT_6ParamsE)
        /*0020*/ 	.word	0x00000000


	//----- nvinfo : EIATTR_MIN_STACK_SIZE
	.align		4
.L_22:
        /*0024*/ 	.byte	0x04, 0x12
        /*0026*/ 	.short	(.L_24 - .L_23)
	.align		4
.L_23:
        /*0028*/ 	.word	index@(_ZN7cutlass13device_kernelINS_4gemm6kernel13GemmUniversalIN4cute5tupleIJiiiiEEENS1_10collective13CollectiveMmaINS1_34MainloopSm90TmaGmmaWarpSpecializedILi8ENS5_IJNS4_1CILi1EEESB_SB_EEENS1_35KernelTmaWarpSpecializedCooperativeEEENS5_IJNSA_ILi128EEENSA_ILi64EEESG_EEENS_6half_tENS5_IJlSB_lEEESI_SJ_NS4_8TiledMMAINS4_8MMA_AtomIJNS4_4SM904GMMA25MMA_64x64x16_F32F16F16_SSILNSN_5MajorE0ELSP_0ELNSN_7ScaleInE1ELSQ_1EEEEEENS4_6LayoutINS5_IJNSA_ILi2EEESB_SB_EEENS5_IJSB_NSA_ILi0EEESW_EEEEENS5_IJNS4_10UnderscoreESZ_SZ_EEEEENS4_13SM90_TMA_LOADENS4_14ComposedLayoutINS4_7SwizzleILi3ELi4ELi3EEENS4_18smem_ptr_flag_bitsILi16EEENST_INS5_IJNSA_ILi8EEESG_EEENS5_IJSG_SB_EEEEEEEvNS4_8identityES12_S1C_vS1D_EENS_8epilogue10collective18CollectiveEpilogueINS1F_22Sm90TmaWarpSpecializedILi3ELi2ELi16ELb1ELb0EEEJSH_NS5_IJSF_NSA_ILi32EEEEEESI_SJ_SI_SJ_NS1F_6fusion15FusionCallbacksIS1J_NS1M_13LinCombEltActINS1F_6thread7SigmoidESI_fSI_fLNS_15FloatRoundStyleE2EEESH_S1L_JEEES12_NS13_INS14_ILi2ELi4ELi3EEES17_NST_INS5_IJS18_S1K_EEENS5_IJS1K_SB_EEEEEEENS4_17SM75_U32x4_LDSM_NENS4_14SM90_TMA_STOREES1Y_NS4_17SM90_U32x4_STSM_NENS4_9Copy_AtomIJS21_SI_EEEvEEEvvEEEEvNT_6ParamsE)
        /*002c*/ 	.word	0x00000000
.L_24:


//--------------------- .nv.compat                --------------------------
	.section	.nv.compat,"",@"SHT_CUDA_COMPAT_INFO"
	.align	4
        /*0000*/ 	.byte	0x02, 0x09, 0x01, 0x00, 0x02, 0x02, 0x04, 0x00, 0x02, 0x05, 0x05, 0x00, 0x03, 0x07, 0x01, 0x01
        /*0010*/ 	.byte	0x02, 0x03, 0x01, 0x00, 0x02, 0x06, 0x01, 0x00, 0x04, 0x0b, 0x08, 0x00, 0x00, 0x00, 0x00, 0x00
        /*0020*/ 	.byte	0x00, 0x00, 0x00, 0x00


//--------------------- .nv.info._ZN7cutlass13device_kernelINS_4gemm6kernel13GemmUniversalIN4cute5tupleIJiiiiEEENS1_10collective13CollectiveMmaINS1_34MainloopSm90TmaGmmaWarpSpecializedILi8ENS5_IJNS4_1CILi1EEESB_SB_EEENS1_35KernelTmaWarpSpecializedCooperativeEEENS5_IJNSA_ILi128EEENSA_ILi64EEESG_EEENS_6half_tENS5_IJlSB_lEEESI_SJ_NS4_8TiledMMAINS4_8MMA_AtomIJNS4_4SM904GMMA25MMA_64x64x16_F32F16F16_SSILNSN_5MajorE0ELSP_0ELNSN_7ScaleInE1ELSQ_1EEEEEENS4_6LayoutINS5_IJNSA_ILi2EEESB_SB_EEENS5_IJSB_NSA_ILi0EEESW_EEEEENS5_IJNS4_10UnderscoreESZ_SZ_EEEEENS4_13SM90_TMA_LOADENS4_14ComposedLayoutINS4_7SwizzleILi3ELi4ELi3EEENS4_18smem_ptr_flag_bitsILi16EEENST_INS5_IJNSA_ILi8EEESG_EEENS5_IJSG_SB_EEEEEEEvNS4_8identityES12_S1C_vS1D_EENS_8epilogue10collective18CollectiveEpilogueINS1F_22Sm90TmaWarpSpecializedILi3ELi2ELi16ELb1ELb0EEEJSH_NS5_IJSF_NSA_ILi32EEEEEESI_SJ_SI_SJ_NS1F_6fusion15FusionCallbacksIS1J_NS1M_13LinCombEltActINS1F_6thread7SigmoidESI_fSI_fLNS_15FloatRoundStyleE2EEESH_S1L_JEEES12_NS13_INS14_ILi2ELi4ELi3EEES17_NST_INS5_IJS18_S1K_EEENS5_IJS1K_SB_EEEEEEENS4_17SM75_U32x4_LDSM_NENS4_14SM90_TMA_STOREES1Y_NS4_17SM90_U32x4_STSM_NENS4_9Copy_AtomIJS21_SI_EEEvEEEvvEEEEvNT_6ParamsE --------------------------
	.section	.nv.info._ZN7cutlass13device_kernelINS_4gemm6kernel13GemmUniversalIN4cute5tupleIJiiiiEEENS1_10collective13CollectiveMmaINS1_34MainloopSm90TmaGmmaWarpSpecializedILi8ENS5_IJNS4_1CILi1EEESB_SB_EEENS1_35KernelTmaWarpSpecializedCooperativeEEENS5_IJNSA_ILi128EEENSA_ILi64EEESG_EEENS_6half_tENS5_IJlSB_lEEESI_SJ_NS4_8TiledMMAINS4_8MMA_AtomIJNS4_4SM904GMMA25MMA_64x64x16_F32F16F16_SSILNSN_5MajorE0ELSP_0ELNSN_7ScaleInE1ELSQ_1EEEEEENS4_6LayoutINS5_IJNSA_ILi2EEESB_SB_EEENS5_IJSB_NSA_ILi0EEESW_EEEEENS5_IJNS4_10UnderscoreESZ_SZ_EEEEENS4_13SM90_TMA_LOADENS4_14ComposedLayoutINS4_7SwizzleILi3ELi4ELi3EEENS4_18smem_ptr_flag_bitsILi16EEENST_INS5_IJNSA_ILi8EEESG_EEENS5_IJSG_SB_EEEEEEEvNS4_8identityES12_S1C_vS1D_EENS_8epilogue10collective18CollectiveEpilogueINS1F_22Sm90TmaWarpSpecializedILi3ELi2ELi16ELb1ELb0EEEJSH_NS5_IJSF_NSA_ILi32EEEEEESI_SJ_SI_SJ_NS1F_6fusion15FusionCallbacksIS1J_NS1M_13LinCombEltActINS1F_6thread7SigmoidESI_fSI_fLNS_15FloatRoundStyleE2EEESH_S1L_JEEES12_NS13_INS14_ILi2ELi4ELi3EEES17_NST_INS5_IJS18_S1K_EEENS5_IJS1K_SB_EEEEEEENS4_17SM75_U32x4_LDSM_NENS4_14SM90_TMA_STOREES1Y_NS4_17SM90_U32x4_STSM_NENS4_9Copy_AtomIJS21_SI_EEEvEEEvvEEEEvNT_6ParamsE,"",@"SHT_CUDA_INFO"
	.sectionflags	@""
	.align	4


	//----- nvinfo : EIATTR_CUDA_API_VERSION
	.align		4
        /*0000*/ 	.byte	0x04, 0x37
        /*0002*/ 	.short	(.L_26 - .L_25)
.L_25:
        /*0004*/ 	.word	0x00000082


	//----- nvinfo : EIATTR_KPARAM_INFO
	.align		4
.L_26:
        /*0008*/ 	.byte	0x04, 0x17
        /*000a*/ 	.short	(.L_28 - .L_27)
.L_27:
        /*000c*/ 	.word	0x00000000
        /*0010*/ 	.short	0x0000
        /*0012*/ 	.short	0x0070
        /*0014*/ 	.byte	0x00, 0xf0, 0x01, 0x1c


	//----- nvinfo : EIATTR_SPARSE_MMA_MASK
	.align		4
.L_28:
        /*0018*/ 	.byte	0x03, 0x50
        /*001a*/ 	.short	0x0000


	//----- nvinfo : EIATTR_MAXREG_COUNT
	.align		4
        /*001c*/ 	.byte	0x03, 0x1b
        /*001e*/ 	.short	0x00a8


	//----- nvinfo : EIATTR_NUM_BARRIERS
	.align		4
        /*0020*/ 	.byte	0x02, 0x4c
        /*0022*/ 	.byte	0x02
	.zero		1


	//----- nvinfo : EIATTR_EXTERNS
	.align		4
        /*0024*/ 	.byte	0x04, 0x0f
        /*0026*/ 	.short	(.L_30 - .L_29)


	//   ....[0]....
	.align		4
.L_29:
        /*0028*/ 	.word	index@(__assertfail)


	//----- nvinfo : EIATTR_MERCURY_ISA_VERSION
	.align		4
.L_30:
        /*002c*/ 	.byte	0x03, 0x5f
        /*002e*/ 	.short	0x0101


	//----- nvinfo : EIATTR_INT_WARP_WIDE_INSTR_OFFSETS
	.align		4
        /*0030*/ 	.byte	0x04, 0x31
        /*0032*/ 	.short	(.L_32 - .L_31)


	//   ....[0]....
.L_31:
        /*0034*/ 	.word	0x00000950


	//   ....[1]....
        /*0038*/ 	.word	0x00000960


	//   ....[2]....
        /*003c*/ 	.word	0x000009e0


	//----- nvinfo : EIATTR_COOP_GROUP_MASK_REGIDS
	.align		4
.L_32:
        /*0040*/ 	.byte	0x04, 0x29
        /*0042*/ 	.short	(.L_34 - .L_33)


	//   ....[0]....
.L_33:
        /*0044*/ 	.word	0xffffffff


	//   ....[1]....
        /*0048*/ 	.word	0xffffffff


	//   ....[2]....
        /*004c*/ 	.word	0xffffffff


	//   ....[3]....
        /*0050*/ 	.word	0xffffffff


	//   ....[4]....
        /*0054*/ 	.word	0xffffffff


	//   ....[5]....
        /*0058*/ 	.word	0xffffffff


	//----- nvinfo : EIATTR_COOP_GROUP_INSTR_OFFSETS
	.align		4
.L_34:
        /*005c*/ 	.byte	0x04, 0x28
        /*005e*/ 	.short	(.L_36 - .L_35)


	//   ....[0]....
.L_35:
        /*0060*/ 	.word	0x00000070


	//   ....[1]....
        /*0064*/ 	.word	0x00000080


	//   ....[2]....
        /*0068*/ 	.word	0x00000440


	//   ....[3]....
        /*006c*/ 	.word	0x00000680


	//   ....[4]....
        /*0070*/ 	.word	0x00000810


	//   ....[5]....
        /*0074*/ 	.word	0x00001500


	//----- nvinfo : EIATTR_REG_RECONFIG
	.align		4
.L_36:
        /*0078*/ 	.byte	0x01, 0x54
	.zero		2


	//----- nvinfo : EIATTR_SYSCALL_OFFSETS
	.align		4
        /*007c*/ 	.byte	0x04, 0x46
        /*007e*/ 	.short	(.L_38 - .L_37)


	//   ....[0]....
.L_37:
        /*0080*/ 	.word	0x000016c0


	//   ....[1]....
        /*0084*/ 	.word	0x000020e0


	//   ....[2]....
        /*0088*/ 	.word	0x000021d0


	//----- nvinfo : EIATTR_MBARRIER_INSTR_OFFSETS
	.align		4
.L_38:
        /*008c*/ 	.byte	0x04, 0x39
        /*008e*/ 	.short	(.L_40 - .L_39)


	//   ....[0]....
.L_39:
        /*0090*/ 	.word	0x00000560
        /*0094*/ 	.word	0x000000ff
        /*0098*/ 	.word	0x00000000
        /*009c*/ 	.short	0x0100
        /*009e*/ 	.byte	0x08
	.zero		1


	//   ....[1]....
        /*00a0*/ 	.word	0x00000570
        /*00a4*/ 	.word	0x000000ff
        /*00a8*/ 	.word	0x00000040
        /*00ac*/ 	.short	0x0100
        /*00ae*/ 	.byte	0x08
	.zero		1


	//   ....[2]....
        /*00b0*/ 	.word	0x00000580
        /*00b4*/ 	.word	0x000000ff
        /*00b8*/ 	.word	0x00000008
        /*00bc*/ 	.short	0x0100
        /*00be*/ 	.byte	0x08
	.zero		1


	//   ....[3]....
        /*00c0*/ 	.word	0x00000590
        /*00c4*/ 	.word	0x000000ff
        /*00c8*/ 	.word	0x00000048
        /*00cc*/ 	.short	0x0100
        /*00ce*/ 	.byte	0x08
	.zero		1


	//   ....[4]....
        /*00d0*/ 	.word	0x000005a0
        /*00d4*/ 	.word	0x000000ff
        /*00d8*/ 	.word	0x00000010
        /*00dc*/ 	.short	0x0100
        /*00de*/ 	.byte	0x08
	.zero		1


	//   ....[5]....
        /*00e0*/ 	.word	0x000005b0
        /*00e4*/ 	.word	0x000000ff
        /*00e8*/ 	.word	0x00000050
        /*00ec*/ 	.short	0x0100
        /*00ee*/ 	.byte	0x08
	.zero		1


	//   ....[6]....
        /*00f0*/ 	.word	0x000005c0
        /*00f4*/ 	.word	0x000000ff
        /*00f8*/ 	.word	0x00000018
        /*00fc*/ 	.short	0x0100
        /*00fe*/ 	.byte	0x08
	.zero		1


	//   ....[7]....
        /*0100*/ 	.word	0x000005d0
        /*0104*/ 	.word	0x000000ff
        /*0108*/ 	.word	0x00000058
        /*010c*/ 	.short	0x0100
        /*010e*/ 	.byte	0x08
	.zero		1


	//   ....[8]....
        /*0110*/ 	.word	0x000005e0
        /*0114*/ 	.word	0x000000ff
        /*0118*/ 	.word	0x00000020
        /*011c*/ 	.short	0x0100
        /*011e*/ 	.byte	0x08
	.zero		1


	//   ....[9]....
        /*0120*/ 	.word	0x000005f0
        /*0124*/ 	.word	0x000000ff
        /*0128*/ 	.word	0x00000060
        /*012c*/ 	.short	0x0100
        /*012e*/ 	.byte	0x08
	.zero		1


	//   ....[10]....
        /*0130*/ 	.word	0x00000600
        /*0134*/ 	.word	0x000000ff
        /*0138*/ 	.word	0x00000028
        /*013c*/ 	.short	0x0100
        /*013e*/ 	.byte	0x08
	.zero		1


	//   ....[11]....
        /*0140*/ 	.word	0x00000610
        /*0144*/ 	.word	0x000000ff
        /*0148*/ 	.word	0x00000068
        /*014c*/ 	.short	0x0100
        /*014e*/ 	.byte	0x08
	.zero		1


	//   ....[12]....
        /*0150*/ 	.word	0x00000620
        /*0154*/ 	.word	0x000000ff
        /*0158*/ 	.word	0x00000030
        /*015c*/ 	.short	0x0100
        /*015e*/ 	.byte	0x08
	.zero		1


	//   ....[13]....
        /*0160*/ 	.word	0x00000630
        /*0164*/ 	.word	0x000000ff
        /*0168*/ 	.word	0x00000070
        /*016c*/ 	.short	0x0100
        /*016e*/ 	.byte	0x08
	.zero		1


	//   ....[14]....
        /*0170*/ 	.word	0x00000640
        /*0174*/ 	.word	0x000000ff
        /*0178*/ 	.word	0x00000038
        /*017c*/ 	.short	0x0100
        /*017e*/ 	.byte	0x08
	.zero		1


	//   ....[15]....
        /*0180*/ 	.word	0x00000650
        /*0184*/ 	.word	0x000000ff
        /*0188*/ 	.word	0x00000078
        /*018c*/ 	.short	0x0100
        /*018e*/ 	.byte	0x08
	.zero		1


	//   ....[16]....
        /*0190*/ 	.word	0x000007a0
        /*0194*/ 	.word	0x000000ff
        /*0198*/ 	.word	0x00000080
        /*019c*/ 	.short	0x0100
        /*019e*/ 	.byte	0x08
	.zero		1


	//   ....[17]....
        /*01a0*/ 	.word	0x000007b0
        /*01a4*/ 	.word	0x000000ff
        /*01a8*/ 	.word	0x00000098
        /*01ac*/ 	.short	0x0100
        /*01ae*/ 	.byte	0x08
	.zero		1


	//   ....[18]....
        /*01b0*/ 	.word	0x000007c0
        /*01b4*/ 	.word	0x000000ff
        /*01b8*/ 	.word	0x00000088
        /*01bc*/ 	.short	0x0100
        /*01be*/ 	.byte	0x08
	.zero		1


	//   ....[19]....
        /*01c0*/ 	.word	0x000007d0
        /*01c4*/ 	.word	0x000000ff
        /*01c8*/ 	.word	0x000000a0
        /*01cc*/ 	.short	0x0100
        /*01ce*/ 	.byte	0x08
	.zero		1


	//   ....[20]....
        /*01d0*/ 	.word	0x000007e0
        /*01d4*/ 	.word	0x000000ff
        /*01d8*/ 	.word	0x00000090
        /*01dc*/ 	.short	0x0100
        /*01de*/ 	.byte	0x08
	.zero		1


	//   ....[21]....
        /*01e0*/ 	.word	0x000007f0
        /*01e4*/ 	.word	0x000000ff
        /*01e8*/ 	.word	0x000000a8
        /*01ec*/ 	.short	0x0100
        /*01ee*/ 	.byte	0x08
	.zero		1


	//   ....[22]....
        /*01f0*/ 	.word	0x00000a80
        /*01f4*/ 	.word	0x000000ff
        /*01f8*/ 	.word	0x000000b0
        /*01fc*/ 	.short	0x0100
        /*01fe*/ 	.byte	0x08
	.zero		1


	//   ....[23]....
        /*0200*/ 	.word	0x00000ae0
        /*0204*/ 	.word	0x000000ff
        /*0208*/ 	.word	0x000000b8
        /*020c*/ 	.short	0x0100
        /*020e*/ 	.byte	0x08
	.zero		1


	//   ....[24]....
        /*0210*/ 	.word	0x00001740
        /*0214*/ 	.word	0x00000003
        /*0218*/ 	.word	0x00000000
        /*021c*/ 	.short	0x010a
        /*021e*/ 	.byte	0x3f
	.zero		1


	//   ....[25]....
        /*0220*/ 	.word	0x00001780
        /*0224*/ 	.word	0x00000003
        /*0228*/ 	.word	0x00000000
        /*022c*/ 	.short	0x010a
        /*022e*/ 	.byte	0x3f
	.zero		1


	//   ....[26]....
        /*0230*/ 	.word	0x00001af0
        /*0234*/ 	.word	0x000000ff
        /*0238*/ 	.word	0x00000000
        /*023c*/ 	.short	0x010a
        /*023e*/ 	.byte	0x04
	.zero		1


	//   ....[27]....
        /*0240*/ 	.word	0x00001b30
        /*0244*/ 	.word	0x000000ff
        /*0248*/ 	.word	0x00000000
        /*024c*/ 	.short	0x010a
        /*024e*/ 	.byte	0x04
	.zero		1


	//   ....[28]....
        /*0250*/ 	.word	0x00001d90
        /*0254*/ 	.word	0x000000ff
        /*0258*/ 	.word	0x00000000
        /*025c*/ 	.short	0x0101
        /*025e*/ 	.byte	0x04
	.zero		1


	//   ....[29]....
        /*0260*/ 	.word	0x00001f40
        /*0264*/ 	.word	0x000000ff
        /*0268*/ 	.word	0x00000000
        /*026c*/ 	.short	0x0101
        /*026e*/ 	.byte	0x04
	.zero		1


	//   ....[30]....
        /*0270*/ 	.word	0x000026a0
        /*0274*/ 	.word	0x00000003
        /*0278*/ 	.word	0x00000080
        /*027c*/ 	.short	0x010a
        /*027e*/ 	.byte	0x3f
	.zero		1


	//   ....[31]....
        /*0280*/ 	.word	0x00004720
        /*0284*/ 	.word	0x000000ff
        /*0288*/ 	.word	0x00000000
        /*028c*/ 	.short	0x0101
        /*028e*/ 	.byte	0x04
	.zero		1


	//   ....[32]....
        /*0290*/ 	.word	0x00004890
        /*0294*/ 	.word	0x00000015
        /*0298*/ 	.word	0x00000080
        /*029c*/ 	.short	0x010a
        /*029e*/ 	.byte	0x3f
	.zero		1


	//   ....[33]....
        /*02a0*/ 	.word	0x00006630
        /*02a4*/ 	.word	0x000000ff
        /*02a8*/ 	.word	0x00000000
        /*02ac*/ 	.short	0x0101
        /*02ae*/ 	.byte	0x04
	.zero		1


	//   ....[34]....
        /*02b0*/ 	.word	0x00006fc0
        /*02b4*/ 	.word	0x000000ff
        /*02b8*/ 	.word	0x00000000
        /*02bc*/ 	.short	0x0101
        /*02be*/ 	.byte	0x04
	.zero		1


	//   ....[35]....
        /*02c0*/ 	.word	0x000076a0
        /*02c4*/ 	.word	0x000000ff
        /*02c8*/ 	.word	0x000000b8
        /*02cc*/ 	.short	0x010a
        /*02ce*/ 	.byte	0x04
	.zero		1


	//   ....[36]....
        /*02d0*/ 	.word	0x00007ae0
        /*02d4*/ 	.word	0x000000ff
        /*02d8*/ 	.word	0x00000098
        /*02dc*/ 	.short	0x010a
        /*02de*/ 	.byte	0x05
	.zero		1


	//   ....[37]....
        /*02e0*/ 	.word	0x00007be0
        /*02e4*/ 	.word	0x000000ff
        /*02e8*/ 	.word	0x00000080
        /*02ec*/ 	.short	0x010b
        /*02ee*/ 	.byte	0x05
	.zero		1


	//   ....[38]....
        /*02f0*/ 	.word	0x00007c70
        /*02f4*/ 	.word	0x000000ff
        /*02f8*/ 	.word	0x00000000
        /*02fc*/ 	.short	0x0101
        /*02fe*/ 	.byte	0x05
	.zero		1


	//   ....[39]....
        /*0300*/ 	.word	0x00007ce0
        /*0304*/ 	.word	0x000000ff
        /*0308*/ 	.word	0x00000098
        /*030c*/ 	.short	0x010a
        /*030e*/ 	.byte	0x04
	.zero		1


	//   ....[40]....
        /*0310*/ 	.word	0x00007e00
        /*0314*/ 	.word	0x000000ff
        /*0318*/ 	.word	0x00000080
        /*031c*/ 	.short	0x010b
        /*031e*/ 	.byte	0x04
	.zero		1


	//   ....[41]....
        /*0320*/ 	.word	0x00007ee0
        /*0324*/ 	.word	0x000000ff
        /*0328*/ 	.word	0x00000000
        /*032c*/ 	.short	0x0101
        /*032e*/ 	.byte	0x04
	.zero		1


	//   ....[42]....
        /*0330*/ 	.word	0x00008590
        /*0334*/ 	.word	0x00000003
        /*0338*/ 	.word	0x00000098
        /*033c*/ 	.short	0x010a
        /*033e*/ 	.byte	0x3f
	.zero		1


	//   ....[43]....
        /*0340*/ 	.word	0x00008660
        /*0344*/ 	.word	0x00000005
        /*0348*/ 	.word	0x00000098
        /*034c*/ 	.short	0x010a
        /*034e*/ 	.byte	0x3f
	.zero		1


	//   ....[44]....
        /*0350*/ 	.word	0x00008710
        /*0354*/ 	.word	0x00000003
        /*0358*/ 	.word	0x00000098
        /*035c*/ 	.short	0x010a
        /*035e*/ 	.byte	0x3f
	.zero		1


	//   ....[45]....
        /*0360*/ 	.word	0x00008a40
        /*0364*/ 	.word	0x0000000f
        /*0368*/ 	.word	0x00000040
        /*036c*/ 	.short	0x010a
        /*036e*/ 	.byte	0x3f
	.zero		1


	//   ....[46]....
        /*0370*/ 	.word	0x00008e00
        /*0374*/ 	.word	0x00000005
        /*0378*/ 	.word	0x000000b8
        /*037c*/ 	.short	0x0101
        /*037e*/ 	.byte	0x3f
	.zero		1


	//   ....[47]....
        /*0380*/ 	.word	0x00009510
        /*0384*/ 	.word	0x00000007
        /*0388*/ 	.word	0x00000000
        /*038c*/ 	.short	0x010a
        /*038e*/ 	.byte	0x3f
	.zero		1


	//   ....[48]....
        /*0390*/ 	.word	0x00009590
        /*0394*/ 	.word	0x00000006
        /*0398*/ 	.word	0x00000000
        /*039c*/ 	.short	0x010a
        /*039e*/ 	.byte	0x3f
	.zero		1


	//   ....[49]....
        /*03a0*/ 	.word	0x00009620
        /*03a4*/ 	.word	0x00000007
        /*03a8*/ 	.word	0x00000000
        /*03ac*/ 	.short	0x010a
        /*03ae*/ 	.byte	0x3f
	.zero		1


	//   ....[50]....
        /*03b0*/ 	.word	0x000096b0
        /*03b4*/ 	.word	0x00000006
        /*03b8*/ 	.word	0x00000000
        /*03bc*/ 	.short	0x010a
        /*03be*/ 	.byte	0x3f
	.zero		1


	//   ....[51]....
        /*03c0*/ 	.word	0x00009740
        /*03c4*/ 	.word	0x00000007
        /*03c8*/ 	.word	0x00000000
        /*03cc*/ 	.short	0x010a
        /*03ce*/ 	.byte	0x3f
	.zero		1


	//   ....[52]....
        /*03d0*/ 	.word	0x000097d0
        /*03d4*/ 	.word	0x00000006
        /*03d8*/ 	.word	0x00000000
        /*03dc*/ 	.short	0x010a
        /*03de*/ 	.byte	0x3f
	.zero		1


	//   ....[53]....
        /*03e0*/ 	.word	0x00009860
        /*03e4*/ 	.word	0x00000007
        /*03e8*/ 	.word	0x00000000
        /*03ec*/ 	.short	0x010a
        /*03ee*/ 	.byte	0x3f
	.zero		1


	//   ....[54]....
        /*03f0*/ 	.word	0x000098f0
        /*03f4*/ 	.word	0x00000005
        /*03f8*/ 	.word	0x00000000
        /*03fc*/ 	.short	0x010a
        /*03fe*/ 	.byte	0x3f
	.zero		1


	//   ....[55]....
        /*0400*/ 	.word	0x00009950
        /*0404*/ 	.word	0x00000003
        /*0408*/ 	.word	0x00000000
        /*040c*/ 	.short	0x010a
        /*040e*/ 	.byte	0x3f
	.zero		1


	//   ....[56]....
        /*0410*/ 	.word	0x000099b0
        /*0414*/ 	.word	0x00000004
        /*0418*/ 	.word	0x00000000
        /*041c*/ 	.short	0x010a
        /*041e*/ 	.byte	0x3f
	.zero		1


	//   ....[57]....
        /*0420*/ 	.word	0x00009a00
        /*0424*/ 	.word	0x00000003
        /*0428*/ 	.word	0x00000080
        /*042c*/ 	.short	0x010a
        /*042e*/ 	.byte	0x3f
	.zero		1


	//   ....[58]....
        /*0430*/ 	.word	0x00009a50
        /*0434*/ 	.word	0x00000015
        /*0438*/ 	.word	0x00000080
        /*043c*/ 	.short	0x010a
        /*043e*/ 	.byte	0x3f
	.zero		1


	//   ....[59]....
        /*0440*/ 	.word	0x00009ab0
        /*0444*/ 	.word	0x00000003
        /*0448*/ 	.word	0x000000b8
        /*044c*/ 	.short	0x010a
        /*044e*/ 	.byte	0x3f
	.zero		1


	//   ....[60]....
        /*0450*/ 	.word	0x00009b10
        /*0454*/ 	.word	0x00000005
        /*0458*/ 	.word	0x00000098
        /*045c*/ 	.short	0x010a
        /*045e*/ 	.byte	0x3f
	.zero		1


	//   ....[61]....
        /*0460*/ 	.word	0x00009b70
        /*0464*/ 	.word	0x00000005
        /*0468*/ 	.word	0x00000098
        /*046c*/ 	.short	0x010a
        /*046e*/ 	.byte	0x3f
	.zero		1


	//   ....[62]....
        /*0470*/ 	.word	0x00009bc0
        /*0474*/ 	.word	0x00000003
        /*0478*/ 	.word	0x00000098
        /*047c*/ 	.short	0x010a
        /*047e*/ 	.byte	0x3f
	.zero		1


	//   ....[63]....
        /*0480*/ 	.word	0x00009c10
        /*0484*/ 	.word	0x00000005
        /*0488*/ 	.word	0x00000098
        /*048c*/ 	.short	0x010a
        /*048e*/ 	.byte	0x3f
	.zero		1


	//   ....[64]....
        /*0490*/ 	.word	0x00009ce0
        /*0494*/ 	.word	0x0000000f
        /*0498*/ 	.word	0x00000040
        /*049c*/ 	.short	0x010a
        /*049e*/ 	.byte	0x3f
	.zero		1


	//   ....[65]....
        /*04a0*/ 	.word	0x00009db0
        /*04a4*/ 	.word	0x00000007
        /*04a8*/ 	.word	0x00000000
        /*04ac*/ 	.short	0x010a
        /*04ae*/ 	.byte	0x3f
	.zero		1


	//   ....[66]....
        /*04b0*/ 	.word	0x00009e00
        /*04b4*/ 	.word	0x00000006
        /*04b8*/ 	.word	0x00000000
        /*04bc*/ 	.short	0x010a
        /*04be*/ 	.byte	0x3f
	.zero		1


	//   ....[67]....
        /*04c0*/ 	.word	0x00009e50
        /*04c4*/ 	.word	0x00000007
        /*04c8*/ 	.word	0x00000000
        /*04cc*/ 	.short	0x010a
        /*04ce*/ 	.byte	0x3f
	.zero		1


	//   ....[68]....
        /*04d0*/ 	.word	0x00009ea0
        /*04d4*/ 	.word	0x00000006
        /*04d8*/ 	.word	0x00000000
        /*04dc*/ 	.short	0x010a
        /*04de*/ 	.byte	0x3f
	.zero		1


	//   ....[69]....
        /*04e0*/ 	.word	0x00009ef0
        /*04e4*/ 	.word	0x00000007
        /*04e8*/ 	.word	0x00000000
        /*04ec*/ 	.short	0x010a
        /*04ee*/ 	.byte	0x3f
	.zero		1


	//   ....[70]....
        /*04f0*/ 	.word	0x00009f40
        /*04f4*/ 	.word	0x00000006
        /*04f8*/ 	.word	0x00000000
        /*04fc*/ 	.short	0x010a
        /*04fe*/ 	.byte	0x3f
	.zero		1


	//   ....[71]....
        /*0500*/ 	.word	0x00009f90
        /*0504*/ 	.word	0x00000007
        /*0508*/ 	.word	0x00000000
        /*050c*/ 	.short	0x010a
        /*050e*/ 	.byte	0x3f
	.zero		1


	//----- nvinfo : EIATTR_NUM_MBARRIERS
	.align		4
.L_40:
        /*0510*/ 	.byte	0x03, 0x38
        /*0512*/ 	.short	0x0018


	//----- nvinfo : EIATTR_EXIT_INSTR_OFFSETS
	.align		4
        /*0514*/ 	.byte	0x04, 0x1c
        /*0516*/ 	.short	(.L_42 - .L_41)


	//   ....[0]....
.L_41:
        /*0518*/ 	.word	0x00009940


	//----- nvinfo : EIATTR_MAX_THREADS
	.align		4
.L_42:
        /*051c*/ 	.byte	0x04, 0x05
        /*051e*/ 	.short	(.L_44 - .L_43)
.L_43:
        /*0520*/ 	.word	0x00000180
        /*0524*/ 	.word	0x00000001
        /*0528*/ 	.word	0x00000001


	//----- nvinfo : EIATTR_CRS_STACK_SIZE
	.align		4
.L_44:
        /*052c*/ 	.byte	0x04, 0x1e
        /*052e*/ 	.short	(.L_46 - .L_45)
.L_45:
        /*0530*/ 	.word	0x00000000


	//----- nvinfo : EIATTR_CBANK_PARAM_SIZE
	.align		4
.L_46:
        /*0534*/ 	.byte	0x03, 0x19
        /*0536*/ 	.short	0x0770


	//----- nvinfo : EIATTR_PARAM_CBANK
	.align		4
        /*0538*/ 	.byte	0x04, 0x0a
        /*053a*/ 	.short	(.L_48 - .L_47)
	.align		4
.L_47:
        /*053c*/ 	.word	index@(.nv.constant0._ZN7cutlass13device_kernelINS_4gemm6kernel13GemmUniversalIN4cute5tupleIJiiiiEEENS1_10collective13CollectiveMmaINS1_34MainloopSm90TmaGmmaWarpSpecializedILi8ENS5_IJNS4_1CILi1EEESB_SB_EEENS1_35KernelTmaWarpSpecializedCooperativeEEENS5_IJNSA_ILi128EEENSA_ILi64EEESG_EEENS_6half_tENS5_IJlSB_lEEESI_SJ_NS4_8TiledMMAINS4_8MMA_AtomIJNS4_4SM904GMMA25MMA_64x64x16_F32F16F16_SSILNSN_5MajorE0ELSP_0ELNSN_7ScaleInE1ELSQ_1EEEEEENS4_6LayoutINS5_IJNSA_ILi2EEESB_SB_EEENS5_IJSB_NSA_ILi0EEESW_EEEEENS5_IJNS4_10UnderscoreESZ_SZ_EEEEENS4_13SM90_TMA_LOADENS4_14ComposedLayoutINS4_7SwizzleILi3ELi4ELi3EEENS4_18smem_ptr_flag_bitsILi16EEENST_INS5_IJNSA_ILi8EEESG_EEENS5_IJSG_SB_EEEEEEEvNS4_8identityES12_S1C_vS1D_EENS_8epilogue10collective18CollectiveEpilogueINS1F_22Sm90TmaWarpSpecializedILi3ELi2ELi16ELb1ELb0EEEJSH_NS5_IJSF_NSA_ILi32EEEEEESI_SJ_SI_SJ_NS1F_6fusion15FusionCallbacksIS1J_NS1M_13LinCombEltActINS1F_6thread7SigmoidESI_fSI_fLNS_15FloatRoundStyleE2EEESH_S1L_JEEES12_NS13_INS14_ILi2ELi4ELi3EEES17_NST_INS5_IJS18_S1K_EEENS5_IJS1K_SB_EEEEEEENS4_17SM75_U32x4_LDSM_NENS4_14SM90_TMA_STOREES1Y_NS4_17SM90_U32x4_STSM_NENS4_9Copy_AtomIJS21_SI_EEEvEEEvvEEEEvNT_6ParamsE)
        /*0540*/ 	.short	0x0210
        /*0542*/ 	.short	0x0770


	//----- nvinfo : EIATTR_SW_WAR
	.align		4
.L_48:
        /*0544*/ 	.byte	0x04, 0x36
        /*0546*/ 	.short	(.L_50 - .L_49)
.L_49:
        /*0548*/ 	.word	0x00000008
.L_50:


//--------------------- .nv.callgraph             --------------------------
	.section	.nv.callgraph,"",@"SHT_CUDA_CALLGRAPH"
	.align	4
	.sectionentsize	8
	.align		4
        /*0000*/ 	.word	0x00000000
	.align		4
        /*0004*/ 	.word	0xffffffff
	.align		4
        /*0008*/ 	.word	index@(_ZN7cutlass13device_kernelINS_4gemm6kernel13GemmUniversalIN4cute5tupleIJiiiiEEENS1_10collective13CollectiveMmaINS1_34MainloopSm90TmaGmmaWarpSpecializedILi8ENS5_IJNS4_1CILi1EEESB_SB_EEENS1_35KernelTmaWarpSpecializedCooperativeEEENS5_IJNSA_ILi128EEENSA_ILi64EEESG_EEENS_6half_tENS5_IJlSB_lEEESI_SJ_NS4_8TiledMMAINS4_8MMA_AtomIJNS4_4SM904GMMA25MMA_64x64x16_F32F16F16_SSILNSN_5MajorE0ELSP_0ELNSN_7ScaleInE1ELSQ_1EEEEEENS4_6LayoutINS5_IJNSA_ILi2EEESB_SB_EEENS5_IJSB_NSA_ILi0EEESW_EEEEENS5_IJNS4_10UnderscoreESZ_SZ_EEEEENS4_13SM90_TMA_LOADENS4_14ComposedLayoutINS4_7SwizzleILi3ELi4ELi3EEENS4_18smem_ptr_flag_bitsILi16EEENST_INS5_IJNSA_ILi8EEESG_EEENS5_IJSG_SB_EEEEEEEvNS4_8identityES12_S1C_vS1D_EENS_8epilogue10collective18CollectiveEpilogueINS1F_22Sm90TmaWarpSpecializedILi3ELi2ELi16ELb1ELb0EEEJSH_NS5_IJSF_NSA_ILi32EEEEEESI_SJ_SI_SJ_NS1F_6fusion15FusionCallbacksIS1J_NS1M_13LinCombEltActINS1F_6thread7SigmoidESI_fSI_fLNS_15FloatRoundStyleE2EEESH_S1L_JEEES12_NS13_INS14_ILi2ELi4ELi3EEES17_NST_INS5_IJS18_S1K_EEENS5_IJS1K_SB_EEEEEEENS4_17SM75_U32x4_LDSM_NENS4_14SM90_TMA_STOREES1Y_NS4_17SM90_U32x4_STSM_NENS4_9Copy_AtomIJS21_SI_EEEvEEEvvEEEEvNT_6ParamsE)
	.align		4
        /*000c*/ 	.word	index@(__assertfail)
	.align		4
        /*0010*/ 	.word	0x00000000
	.align		4
        /*0014*/ 	.word	0xfffffffe
	.align		4
        /*0018*/ 	.word	0x00000000
	.align		4
        /*001c*/ 	.word	0xfffffffd
	.align		4
        /*0020*/ 	.word	0x00000000
	.align		4
        /*0024*/ 	.word	0xfffffffc


//--------------------- .nv.constant4             --------------------------
	.section	.nv.constant4,"a",@progbits
	.align	8
	.align		8
.nv.constant4:
        /*0000*/ 	.dword	__assertfail
	.align		8
        /*0008*/ 	.dword	__unnamed_1
	.align		8
        /*0010*/ 	.dword	__unnamed_2
	.align		8
        /*0018*/ 	.dword	_ZN39_INTERNAL_cfe00a43_4_k_cu_f10af050_27904cuda3std3__45__cpo5beginE
	.align		8
        /*0020*/ 	.dword	_ZN39_INTERNAL_cfe00a43_4_k_cu_f10af050_27904cuda3std3__45__cpo3endE
	.align		8
        /*0028*/ 	.dword	_ZN39_INTERNAL_cfe00a43_4_k_cu_f10af050_27904cuda3std3__45__cpo6cbeginE
	.align		8
        /*0030*/ 	.dword	_ZN39_INTERNAL_cfe00a43_4_k_cu_f10af050_27904cuda3std3__45__cpo4cendE
	.align		8
        /*0038*/ 	.dword	_ZN39_INTERNAL_cfe00a43_4_k_cu_f10af050_27904cuda3std3__441_GLOBAL__N__cfe00a43_4_k_cu_f10af050_27906ignoreE
	.align		8
        /*0040*/ 	.dword	_ZN39_INTERNAL_cfe00a43_4_k_cu_f10af050_27904cuda3std3__419piecewise_constructE
	.align		8
        /*0048*/ 	.dword	_ZN39_INTERNAL_cfe00a43_4_k_cu_f10af050_27904cuda3std3__48in_placeE
	.align		8
        /*0050*/ 	.dword	_ZN39_INTERNAL_cfe00a43_4_k_cu_f10af050_27904cuda3std6ranges3__45__cpo4swapE
	.align		8
        /*0058*/ 	.dword	_ZN39_INTERNAL_cfe00a43_4_k_cu_f10af050_27904cuda3std6ranges3__45__cpo9iter_moveE
	.align		8
        /*0060*/ 	.dword	_ZN39_INTERNAL_cfe00a43_4_k_cu_f10af050_27904cute7productE
	.align		8
        /*0068*/ 	.dword	_ZN39_INTERNAL_cfe00a43_4_k_cu_f10af050_27904cute1_E
	.align		8
        /*0070*/ 	.dword	$str$22
	.align		8
        /*0078*/ 	.dword	$str$23
	.align		8
        /*0080*/ 	.dword	$str$26
	.align		8
        /*0088*/ 	.dword	$str$27


//--------------------- .text._ZN7cutlass13device_kernelINS_4gemm6kernel13GemmUniversalIN4cute5tupleIJiiiiEEENS1_10collective13CollectiveMmaINS1_34MainloopSm90TmaGmmaWarpSpecializedILi8ENS5_IJNS4_1CILi1EEESB_SB_EEENS1_35KernelTmaWarpSpecializedCooperativeEEENS5_IJNSA_ILi128EEENSA_ILi64EEESG_EEENS_6half_tENS5_IJlSB_lEEESI_SJ_NS4_8TiledMMAINS4_8MMA_AtomIJNS4_4SM904GMMA25MMA_64x64x16_F32F16F16_SSILNSN_5MajorE0ELSP_0ELNSN_7ScaleInE1ELSQ_1EEEEEENS4_6LayoutINS5_IJNSA_ILi2EEESB_SB_EEENS5_IJSB_NSA_ILi0EEESW_EEEEENS5_IJNS4_10UnderscoreESZ_SZ_EEEEENS4_13SM90_TMA_LOADENS4_14ComposedLayoutINS4_7SwizzleILi3ELi4ELi3EEENS4_18smem_ptr_flag_bitsILi16EEENST_INS5_IJNSA_ILi8EEESG_EEENS5_IJSG_SB_EEEEEEEvNS4_8identityES12_S1C_vS1D_EENS_8epilogue10collective18CollectiveEpilogueINS1F_22Sm90TmaWarpSpecializedILi3ELi2ELi16ELb1ELb0EEEJSH_NS5_IJSF_NSA_ILi32EEEEEESI_SJ_SI_SJ_NS1F_6fusion15FusionCallbacksIS1J_NS1M_13LinCombEltActINS1F_6thread7SigmoidESI_fSI_fLNS_15FloatRoundStyleE2EEESH_S1L_JEEES12_NS13_INS14_ILi2ELi4ELi3EEES17_NST_INS5_IJS18_S1K_EEENS5_IJS1K_SB_EEEEEEENS4_17SM75_U32x4_LDSM_NENS4_14SM90_TMA_STOREES1Y_NS4_17SM90_U32x4_STSM_NENS4_9Copy_AtomIJS21_SI_EEEvEEEvvEEEEvNT_6ParamsE --------------------------
	.section	.text._ZN7cutlass13device_kernelINS_4gemm6kernel13GemmUniversalIN4cute5tupleIJiiiiEEENS1_10collective13CollectiveMmaINS1_34MainloopSm90TmaGmmaWarpSpecializedILi8ENS5_IJNS4_1CILi1EEESB_SB_EEENS1_35KernelTmaWarpSpecializedCooperativeEEENS5_IJNSA_ILi128EEENSA_ILi64EEESG_EEENS_6half_tENS5_IJlSB_lEEESI_SJ_NS4_8TiledMMAINS4_8MMA_AtomIJNS4_4SM904GMMA25MMA_64x64x16_F32F16F16_SSILNSN_5MajorE0ELSP_0ELNSN_7ScaleInE1ELSQ_1EEEEEENS4_6LayoutINS5_IJNSA_ILi2EEESB_SB_EEENS5_IJSB_NSA_ILi0EEESW_EEEEENS5_IJNS4_10UnderscoreESZ_SZ_EEEEENS4_13SM90_TMA_LOADENS4_14ComposedLayoutINS4_7SwizzleILi3ELi4ELi3EEENS4_18smem_ptr_flag_bitsILi16EEENST_INS5_IJNSA_ILi8EEESG_EEENS5_IJSG_SB_EEEEEEEvNS4_8identityES12_S1C_vS1D_EENS_8epilogue10collective18CollectiveEpilogueINS1F_22Sm90TmaWarpSpecializedILi3ELi2ELi16ELb1ELb0EEEJSH_NS5_IJSF_NSA_ILi32EEEEEESI_SJ_SI_SJ_NS1F_6fusion15FusionCallbacksIS1J_NS1M_13LinCombEltActINS1F_6thread7SigmoidESI_fSI_fLNS_15FloatRoundStyleE2EEESH_S1L_JEEES12_NS13_INS14_ILi2ELi4ELi3EEES17_NST_INS5_IJS18_S1K_EEENS5_IJS1K_SB_EEEEEEENS4_17SM75_U32x4_LDSM_NENS4_14SM90_TMA_STOREES1Y_NS4_17SM90_U32x4_STSM_NENS4_9Copy_AtomIJS21_SI_EEEvEEEvvEEEEvNT_6ParamsE,"ax",@progbits
	.align	128
.text._ZN7cutlass13device_kernelINS_4gemm6kernel13GemmUniversalIN4cute5tupleIJiiiiEEENS1_10collective13CollectiveMmaINS1_34MainloopSm90TmaGmmaWarpSpecializedILi8ENS5_IJNS4_1CILi1EEESB_SB_EEENS1_35KernelTmaWarpSpecializedCooperativeEEENS5_IJNSA_ILi128EEENSA_ILi64EEESG_EEENS_6half_tENS5_IJlSB_lEEESI_SJ_NS4_8TiledMMAINS4_8MMA_AtomIJNS4_4SM904GMMA25MMA_64x64x16_F32F16F16_SSILNSN_5MajorE0ELSP_0ELNSN_7ScaleInE1ELSQ_1EEEEEENS4_6LayoutINS5_IJNSA_ILi2EEESB_SB_EEENS5_IJSB_NSA_ILi0EEESW_EEEEENS5_IJNS4_10UnderscoreESZ_SZ_EEEEENS4_13SM90_TMA_LOADENS4_14ComposedLayoutINS4_7SwizzleILi3ELi4ELi3EEENS4_18smem_ptr_flag_bitsILi16EEENST_INS5_IJNSA_ILi8EEESG_EEENS5_IJSG_SB_EEEEEEEvNS4_8identityES12_S1C_vS1D_EENS_8epilogue10collective18CollectiveEpilogueINS1F_22Sm90TmaWarpSpecializedILi3ELi2ELi16ELb1ELb0EEEJSH_NS5_IJSF_NSA_ILi32EEEEEESI_SJ_SI_SJ_NS1F_6fusion15FusionCallbacksIS1J_NS1M_13LinCombEltActINS1F_6thread7SigmoidESI_fSI_fLNS_15FloatRoundStyleE2EEESH_S1L_JEEES12_NS13_INS14_ILi2ELi4ELi3EEES17_NST_INS5_IJS18_S1K_EEENS5_IJS1K_SB_EEEEEEENS4_17SM75_U32x4_LDSM_NENS4_14SM90_TMA_STOREES1Y_NS4_17SM90_U32x4_STSM_NENS4_9Copy_AtomIJS21_SI_EEEvEEEvvEEEEvNT_6ParamsE:
        .type           _ZN7cutlass13device_kernelINS_4gemm6kernel13GemmUniversalIN4cute5tupleIJiiiiEEENS1_10collective13CollectiveMmaINS1_34MainloopSm90TmaGmmaWarpSpecializedILi8ENS5_IJNS4_1CILi1EEESB_SB_EEENS1_35KernelTmaWarpSpecializedCooperativeEEENS5_IJNSA_ILi128EEENSA_ILi64EEESG_EEENS_6half_tENS5_IJlSB_lEEESI_SJ_NS4_8TiledMMAINS4_8MMA_AtomIJNS4_4SM904GMMA25MMA_64x64x16_F32F16F16_SSILNSN_5MajorE0ELSP_0ELNSN_7ScaleInE1ELSQ_1EEEEEENS4_6LayoutINS5_IJNSA_ILi2EEESB_SB_EEENS5_IJSB_NSA_ILi0EEESW_EEEEENS5_IJNS4_10UnderscoreESZ_SZ_EEEEENS4_13SM90_TMA_LOADENS4_14ComposedLayoutINS4_7SwizzleILi3ELi4ELi3EEENS4_18smem_ptr_flag_bitsILi16EEENST_INS5_IJNSA_ILi8EEESG_EEENS5_IJSG_SB_EEEEEEEvNS4_8identityES12_S1C_vS1D_EENS_8epilogue10collective18CollectiveEpilogueINS1F_22Sm90TmaWarpSpecializedILi3ELi2ELi16ELb1ELb0EEEJSH_NS5_IJSF_NSA_ILi32EEEEEESI_SJ_SI_SJ_NS1F_6fusion15FusionCallbacksIS1J_NS1M_13LinCombEltActINS1F_6thread7SigmoidESI_fSI_fLNS_15FloatRoundStyleE2EEESH_S1L_JEEES12_NS13_INS14_ILi2ELi4ELi3EEES17_NST_INS5_IJS18_S1K_EEENS5_IJS1K_SB_EEEEEEENS4_17SM75_U32x4_LDSM_NENS4_14SM90_TMA_STOREES1Y_NS4_17SM90_U32x4_STSM_NENS4_9Copy_AtomIJS21_SI_EEEvEEEvvEEEEvNT_6ParamsE,@function
        .size           _ZN7cutlass13device_kernelINS_4gemm6kernel13GemmUniversalIN4cute5tupleIJiiiiEEENS1_10collective13CollectiveMmaINS1_34MainloopSm90TmaGmmaWarpSpecializedILi8ENS5_IJNS4_1CILi1EEESB_SB_EEENS1_35KernelTmaWarpSpecializedCooperativeEEENS5_IJNSA_ILi128EEENSA_ILi64EEESG_EEENS_6half_tENS5_IJlSB_lEEESI_SJ_NS4_8TiledMMAINS4_8MMA_AtomIJNS4_4SM904GMMA25MMA_64x64x16_F32F16F16_SSILNSN_5MajorE0ELSP_0ELNSN_7ScaleInE1ELSQ_1EEEEEENS4_6LayoutINS5_IJNSA_ILi2EEESB_SB_EEENS5_IJSB_NSA_ILi0EEESW_EEEEENS5_IJNS4_10UnderscoreESZ_SZ_EEEEENS4_13SM90_TMA_LOADENS4_14ComposedLayoutINS4_7SwizzleILi3ELi4ELi3EEENS4_18smem_ptr_flag_bitsILi16EEENST_INS5_IJNSA_ILi8EEESG_EEENS5_IJSG_SB_EEEEEEEvNS4_8identityES12_S1C_vS1D_EENS_8epilogue10collective18CollectiveEpilogueINS1F_22Sm90TmaWarpSpecializedILi3ELi2ELi16ELb1ELb0EEEJSH_NS5_IJSF_NSA_ILi32EEEEEESI_SJ_SI_SJ_NS1F_6fusion15FusionCallbacksIS1J_NS1M_13LinCombEltActINS1F_6thread7SigmoidESI_fSI_fLNS_15FloatRoundStyleE2EEESH_S1L_JEEES12_NS13_INS14_ILi2ELi4ELi3EEES17_NST_INS5_IJS18_S1K_EEENS5_IJS1K_SB_EEEEEEENS4_17SM75_U32x4_LDSM_NENS4_14SM90_TMA_STOREES1Y_NS4_17SM90_U32x4_STSM_NENS4_9Copy_AtomIJS21_SI_EEEvEEEvvEEEEvNT_6ParamsE,(.L_x_258 - _ZN7cutlass13device_kernelINS_4gemm6kernel13GemmUniversalIN4cute5tupleIJiiiiEEENS1_10collective13CollectiveMmaINS1_34MainloopSm90TmaGmmaWarpSpecializedILi8ENS5_IJNS4_1CILi1EEESB_SB_EEENS1_35KernelTmaWarpSpecializedCooperativeEEENS5_IJNSA_ILi128EEENSA_ILi64EEESG_EEENS_6half_tENS5_IJlSB_lEEESI_SJ_NS4_8TiledMMAINS4_8MMA_AtomIJNS4_4SM904GMMA25MMA_64x64x16_F32F16F16_SSILNSN_5MajorE0ELSP_0ELNSN_7ScaleInE1ELSQ_1EEEEEENS4_6LayoutINS5_IJNSA_ILi2EEESB_SB_EEENS5_IJSB_NSA_ILi0EEESW_EEEEENS5_IJNS4_10UnderscoreESZ_SZ_EEEEENS4_13SM90_TMA_LOADENS4_14ComposedLayoutINS4_7SwizzleILi3ELi4ELi3EEENS4_18smem_ptr_flag_bitsILi16EEENST_INS5_IJNSA_ILi8EEESG_EEENS5_IJSG_SB_EEEEEEEvNS4_8identityES12_S1C_vS1D_EENS_8epilogue10collective18CollectiveEpilogueINS1F_22Sm90TmaWarpSpecializedILi3ELi2ELi16ELb1ELb0EEEJSH_NS5_IJSF_NSA_ILi32EEEEEESI_SJ_SI_SJ_NS1F_6fusion15FusionCallbacksIS1J_NS1M_13LinCombEltActINS1F_6thread7SigmoidESI_fSI_fLNS_15FloatRoundStyleE2EEESH_S1L_JEEES12_NS13_INS14_ILi2ELi4ELi3EEES17_NST_INS5_IJS18_S1K_EEENS5_IJS1K_SB_EEEEEEENS4_17SM75_U32x4_LDSM_NENS4_14SM90_TMA_STOREES1Y_NS4_17SM90_U32x4_STSM_NENS4_9Copy_AtomIJS21_SI_EEEvEEEvvEEEEvNT_6ParamsE)
        .other          _ZN7cutlass13device_kernelINS_4gemm6kernel13GemmUniversalIN4cute5tupleIJiiiiEEENS1_10collective13CollectiveMmaINS1_34MainloopSm90TmaGmmaWarpSpecializedILi8ENS5_IJNS4_1CILi1EEESB_SB_EEENS1_35KernelTmaWarpSpecializedCooperativeEEENS5_IJNSA_ILi128EEENSA_ILi64EEESG_EEENS_6half_tENS5_IJlSB_lEEESI_SJ_NS4_8TiledMMAINS4_8MMA_AtomIJNS4_4SM904GMMA25MMA_64x64x16_F32F16F16_SSILNSN_5MajorE0ELSP_0ELNSN_7ScaleInE1ELSQ_1EEEEEENS4_6LayoutINS5_IJNSA_ILi2EEESB_SB_EEENS5_IJSB_NSA_ILi0EEESW_EEEEENS5_IJNS4_10UnderscoreESZ_SZ_EEEEENS4_13SM90_TMA_LOADENS4_14ComposedLayoutINS4_7SwizzleILi3ELi4ELi3EEENS4_18smem_ptr_flag_bitsILi16EEENST_INS5_IJNSA_ILi8EEESG_EEENS5_IJSG_SB_EEEEEEEvNS4_8identityES12_S1C_vS1D_EENS_8epilogue10collective18CollectiveEpilogueINS1F_22Sm90TmaWarpSpecializedILi3ELi2ELi16ELb1ELb0EEEJSH_NS5_IJSF_NSA_ILi32EEEEEESI_SJ_SI_SJ_NS1F_6fusion15FusionCallbacksIS1J_NS1M_13LinCombEltActINS1F_6thread7SigmoidESI_fSI_fLNS_15FloatRoundStyleE2EEESH_S1L_JEEES12_NS13_INS14_ILi2ELi4ELi3EEES17_NST_INS5_IJS18_S1K_EEENS5_IJS1K_SB_EEEEEEENS4_17SM75_U32x4_LDSM_NENS4_14SM90_TMA_STOREES1Y_NS4_17SM90_U32x4_STSM_NENS4_9Copy_AtomIJS21_SI_EEEvEEEvvEEEEvNT_6ParamsE,@"STO_CUDA_ENTRY STV_DEFAULT"
_ZN7cutlass13device_kernelINS_4gemm6kernel13GemmUniversalIN4cute5tupleIJiiiiEEENS1_10collective13CollectiveMmaINS1_34MainloopSm90TmaGmmaWarpSpecializedILi8ENS5_IJNS4_1CILi1EEESB_SB_EEENS1_35KernelTmaWarpSpecializedCooperativeEEENS5_IJNSA_ILi128EEENSA_ILi64EEESG_EEENS_6half_tENS5_IJlSB_lEEESI_SJ_NS4_8TiledMMAINS4_8MMA_AtomIJNS4_4SM904GMMA25MMA_64x64x16_F32F16F16_SSILNSN_5MajorE0ELSP_0ELNSN_7ScaleInE1ELSQ_1EEEEEENS4_6LayoutINS5_IJNSA_ILi2EEESB_SB_EEENS5_IJSB_NSA_ILi0EEESW_EEEEENS5_IJNS4_10UnderscoreESZ_SZ_EEEEENS4_13SM90_TMA_LOADENS4_14ComposedLayoutINS4_7SwizzleILi3ELi4ELi3EEENS4_18smem_ptr_flag_bitsILi16EEENST_INS5_IJNSA_ILi8EEESG_EEENS5_IJSG_SB_EEEEEEEvNS4_8identityES12_S1C_vS1D_EENS_8epilogue10collective18CollectiveEpilogueINS1F_22Sm90TmaWarpSpecializedILi3ELi2ELi16ELb1ELb0EEEJSH_NS5_IJSF_NSA_ILi32EEEEEESI_SJ_SI_SJ_NS1F_6fusion15FusionCallbacksIS1J_NS1M_13LinCombEltActINS1F_6thread7SigmoidESI_fSI_fLNS_15FloatRoundStyleE2EEESH_S1L_JEEES12_NS13_INS14_ILi2ELi4ELi3EEES17_NST_INS5_IJS18_S1K_EEENS5_IJS1K_SB_EEEEEEENS4_17SM75_U32x4_LDSM_NENS4_14SM90_TMA_STOREES1Y_NS4_17SM90_U32x4_STSM_NENS4_9Copy_AtomIJS21_SI_EEEvEEEvvEEEEvNT_6ParamsE:
[----:B------:R-:W1:Y:S01]  /*0000*/  LDC R1, c[0x0][0x28] ;  /* 0x00000a00ff017b82 */ /* 0x000e620000000800 */
[----:B------:R-:W2:Y:S07]  /*0010*/  S2R R18, SR_TID.X ;  /* 0x0000000000127919 */ /* 0x000eae0000002100 */
[----:B------:R-:W3:Y:S01]  /*0020*/  LDC.64 R4, c[0x0][0x588] ;  /* 0x00016200ff047b82 */ /* 0x000ee20000000a00 */
[----:B------:R-:W-:Y:S01]  /*0030*/  ELECT P0, URZ, PT ;  /* 0x00000000003f782f */ /* 0x000fe20003800000 */
[----:B------:R-:W-:Y:S01]  /*0040*/  BSSY B0, `(.L_x_0) ;  /* 0x0000016000007945 */ /* 0x000fe20003800000 */
[----:B--2---:R-:W-:-:S02]  /*0050*/  SHF.R.U32.HI R6, RZ, 0x5, R18 ;  /* 0x00000005ff067819 */ /* 0x004fc40000011612 */
[----:B------:R-:W-:-:S03]  /*0060*/  SHF.R.U32.HI R2, RZ, 0x7, R18 ;  /* 0x00000007ff027819 */ /* 0x000fc60000011612 */
[----:B------:R-:W2:Y:S04]  /*0070*/  SHFL.IDX PT, R0, R6, RZ, 0x1f ;  /* 0x00001fff06007589 */ /* 0x000ea800000e0000 */
[----:B------:R4:W1:Y:S01]  /*0080*/  SHFL.IDX PT, R10, R2, RZ, 0x1f ;  /* 0x00001fff020a7589 */ /* 0x00086200000e0000 */
[----:B--2---:R-:W-:Y:S02]  /*0090*/  ISETP.NE.OR P0, PT, R0, RZ, !P0 ;  /* 0x000000ff0000720c */ /* 0x004fe40004705670 */
[----:B------:R-:W-:-:S11]  /*00a0*/  SHF.R.S32.HI R3, RZ, 0x1f, R0 ;  /* 0x0000001fff037819 */ /* 0x000fd60000011400 */
[----:B-1-34-:R-:W-:Y:S05]  /*00b0*/  @P0 BRA `(.L_x_1) ;  /* 0x0000000000380947 */ /* 0x01afea0003800000 */
[----:B------:R-:W-:Y:S02]  /*00c0*/  ULDC.64 UR4, c[0x0][0x198] ;  /* 0x0000660000047ab9 */ /* 0x000fe40000000a00 */
[----:B------:R-:W-:Y:S02]  /*00d0*/  UIADD3 UR6, UP0, UR4, 0xf0, URZ ;  /* 0x000000f004067890 */ /* 0x000fe4000ff1e03f */
[----:B------:R-:W-:Y:S02]  /*00e0*/  UIADD3 UR8, UP1, UR4, 0x1f0, URZ ;  /* 0x000001f004087890 */ /* 0x000fe4000ff3e03f */
[----:B------:R-:W-:Y:S02]  /*00f0*/  UIADD3 UR10, UP2, UR4, 0x3f0, URZ ;  /* 0x000003f0040a7890 */ /* 0x000fe4000ff5e03f */
[----:B------:R-:W-:Y:S02]  /*0100*/  UIADD3 UR4, UP3, UR4, 0x4f0, URZ ;  /* 0x000004f004047890 */ /* 0x000fe4000ff7e03f */
[----:B------:R-:W-:-:S02]  /*0110*/  UIADD3.X UR7, URZ, UR5, URZ, UP0, !UPT ;  /* 0x000000053f077290 */ /* 0x000fc400087fe43f */
[----:B------:R-:W-:Y:S02]  /*0120*/  UIADD3.X UR9, URZ, UR5, URZ, UP1, !UPT ;  /* 0x000000053f097290 */ /* 0x000fe40008ffe43f */
[----:B------:R-:W-:Y:S02]  /*0130*/  UIADD3.X UR11, URZ, UR5, URZ, UP2, !UPT ;  /* 0x000000053f0b7290 */ /* 0x000fe400097fe43f */
[----:B------:R-:W-:-:S03]  /*0140*/  UIADD3.X UR5, URZ, UR5, URZ, UP3, !UPT ;  /* 0x000000053f057290 */ /* 0x000fc60009ffe43f */
[----:B------:R1:W-:Y:S02]  /*0150*/  UTMACCTL.PF [UR6] ;  /* 0x00000000060079b9 */ /* 0x0003e40008040000 */
[----:B------:R1:W-:Y:S02]  /*0160*/  UTMACCTL.PF [UR8] ;  /* 0x00000000080079b9 */ /* 0x0003e40008040000 */
[----:B------:R1:W-:Y:S02]  /*0170*/  UTMACCTL.PF [UR10] ;  /* 0x000000000a0079b9 */ /* 0x0003e40008040000 */
[----:B------:R1:W-:Y:S02]  /*0180*/  UTMACCTL.PF [UR4] ;  /* 0x00000000040079b9 */ /* 0x0003e40008040000 */
[----:B-1----:R-:W-:Y:S01]  /*0190*/  NOP ;  /* 0x0000000000007918 */ /* 0x002fe20000000000 */
.L_x_1:
[----:B------:R-:W-:Y:S05]  /*01a0*/  BSYNC B0 ;  /* 0x0000000000007941 */ /* 0x000fea0003800000 */
.L_x_0:
[----:B------:R-:W-:Y:S01]  /*01b0*/  ULDC.64 UR4, c[0x0][0x590] ;  /* 0x0001640000047ab9 */ /* 0x000fe20000000a00 */
[----:B------:R-:W-:Y:S01]  /*01c0*/  LEA.HI R3, R3, R0, RZ, 0x2 ;  /* 0x0000000003037211 */ /* 0x000fe200078f10ff */
[----:B------:R-:W-:Y:S01]  /*01d0*/  ULDC.64 UR54, c[0x0][0x208] ;  /* 0x0000820000367ab9 */ /* 0x000fe20000000a00 */
[----:B------:R-:W-:Y:S01]  /*01e0*/  ISETP.NE.U32.AND P2, PT, RZ, UR4, PT ;  /* 0x00000004ff007c0c */ /* 0x000fe2000bf45070 */
[----:B------:R-:W-:Y:S01]  /*01f0*/  IMAD.MOV.U32 R2, RZ, RZ, R4 ;  /* 0x000000ffff027224 */ /* 0x000fe200078e0004 */
[----:B------:R-:W-:Y:S02]  /*0200*/  LOP3.LUT R3, R3, 0xfffffffc, RZ, 0xc0, !PT ;  /* 0xfffffffc03037812 */ /* 0x000fe400078ec0ff */
[----:B------:R-:W-:Y:S02]  /*0210*/  ISETP.NE.AND.EX P3, PT, RZ, UR5, PT, P2 ;  /* 0x00000005ff007c0c */ /* 0x000fe4000bf65320 */
[----:B------:R-:W-:Y:S01]  /*0220*/  PRMT R7, RZ, 0x7610, R7 ;  /* 0x00007610ff077816 */ /* 0x000fe20000000007 */
[----:B------:R-:W-:Y:S01]  /*0230*/  IMAD.IADD R0, R0, 0x1, -R3 ;  /* 0x0000000100007824 */ /* 0x000fe200078e0a03 */
[----:B------:R-:W-:-:S09]  /*0240*/  MOV R3, R5 ;  /* 0x0000000500037202 */ /* 0x000fd20000000f00 */
[----:B------:R-:W-:Y:S05]  /*0250*/  @P3 BRA `(.L_x_2) ;  /* 0x0000000000303947 */ /* 0x000fea0003800000 */
[----:B------:R-:W-:Y:S02]  /*0260*/  ULDC.64 UR6, c[0x0][0x588] ;  /* 0x0001620000067ab9 */ /* 0x000fe40000000a00 */
[----:B------:R-:W-:-:S04]  /*0270*/  ISETP.NE.U32.AND P0, PT, RZ, UR6, PT ;  /* 0x00000006ff007c0c */ /* 0x000fc8000bf05070 */
[----:B------:R-:W-:-:S13]  /*0280*/  ISETP.NE.AND.EX P0, PT, RZ, UR7, PT, P0 ;  /* 0x00000007ff007c0c */ /* 0x000fda000bf05300 */
[----:B------:R-:W-:Y:S05]  /*0290*/  @!P0 BRA `(.L_x_3) ;  /* 0x0000000000108947 */ /* 0x000fea0003800000 */
[----:B------:R-:W2:Y:S02]  /*02a0*/  LDG.E R7, desc[UR54][R2.64] ;  /* 0x0000003602077981 */ /* 0x000ea4000c1e1900 */
[----:B--2---:R-:W-:Y:S01]  /*02b0*/  FSETP.NEU.AND P1, PT, R7, RZ, PT ;  /* 0x000000ff0700720b */ /* 0x004fe20003f2d000 */
[----:B------:R-:W-:Y:S01]  /*02c0*/  IMAD.MOV.U32 R7, RZ, RZ, 0x1 ;  /* 0x00000001ff077424 */ /* 0x000fe200078e00ff */
[----:B------:R-:W-:Y:S11]  /*02d0*/  BRA `(.L_x_2) ;  /* 0x0000000000107947 */ /* 0x000ff60003800000 */
.L_x_3:
[----:B------:R-:W-:Y:S01]  /*02e0*/  ULDC UR6, c[0x0][0x580] ;  /* 0x0001600000067ab9 */ /* 0x000fe20000000800 */
[----:B------:R-:W-:Y:S01]  /*02f0*/  IMAD.MOV.U32 R7, RZ, RZ, 0x1 ;  /* 0x00000001ff077424 */ /* 0x000fe200078e00ff */
[----:B------:R-:W-:Y:S02]  /*0300*/  FSETP.NEU.AND P1, PT, RZ, UR6, PT ;  /* 0x00000006ff007c0b */ /* 0x000fe4000bf2d000 */
[----:B------:R-:W-:-:S11]  /*0310*/  CS2R R2, SRZ ;  /* 0x0000000000027805 */ /* 0x000fd6000001ff00 */
.L_x_2:
[----:B------:R-:W-:Y:S02]  /*0320*/  ISETP.NE.U32.AND P4, PT, R2, RZ, PT ;  /* 0x000000ff0200720c */ /* 0x000fe40003f85070 */
[----:B------:R-:W-:Y:S02]  /*0330*/  ISETP.NE.AND.EX P5, PT, RZ, UR5, PT, P2 ;  /* 0x00000005ff007c0c */ /* 0x000fe4000bfa5320 */
[----:B------:R-:W-:Y:S02]  /*0340*/  ISETP.NE.AND.EX P2, PT, R3, RZ, PT, P4 ;  /* 0x000000ff0300720c */ /* 0x000fe40003f45340 */
[----:B------:R-:W-:-:S11]  /*0350*/  PLOP3.LUT P0, PT, PT, PT, PT, 0x8, 0x0 ;  /* 0x000000000000781c */ /* 0x000fd60003f0e170 */
[----:B------:R-:W-:Y:S05]  /*0360*/  @P2 BRA P5, `(.L_x_4) ;  /* 0x0000000000342947 */ /* 0x000fea0002800000 */
[----:B------:R-:W-:-:S04]  /*0370*/  ISETP.NE.U32.AND P0, PT, RZ, UR4, PT ;  /* 0x00000004ff007c0c */ /* 0x000fc8000bf05070 */
[----:B------:R-:W-:-:S13]  /*0380*/  ISETP.NE.AND.EX P0, PT, RZ, UR5, PT, P0 ;  /* 0x00000005ff007c0c */ /* 0x000fda000bf05300 */
[----:B------:R-:W-:Y:S05]  /*0390*/  @!P0 BRA `(.L_x_5) ;  /* 0x0000000000248947 */ /* 0x000fea0003800000 */
[----:B------:R-:W-:Y:S02]  /*03a0*/  PRMT R7, R7, 0x9910, RZ ;  /* 0x0000991007077816 */ /* 0x000fe400000000ff */
[----:B------:R-:W-:Y:S02]  /*03b0*/  ISETP.NE.U32.AND P0, PT, R2, RZ, PT ;  /* 0x000000ff0200720c */ /* 0x000fe40003f05070 */
[----:B------:R-:W-:Y:S02]  /*03c0*/  ISETP.NE.AND P2, PT, R7, RZ, PT ;  /* 0x000000ff0700720c */ /* 0x000fe40003f45270 */
[----:B------:R-:W-:Y:S02]  /*03d0*/  ISETP.NE.AND.EX P0, PT, R3, RZ, PT, P0 ;  /* 0x000000ff0300720c */ /* 0x000fe40003f05300 */
[----:B------:R-:W-:-:S09]  /*03e0*/  SEL R2, RZ, 0xffffffff, P1 ;  /* 0xffffffffff027807 */ /* 0x000fd20000800000 */
[----:B------:R-:W-:-:S04]  /*03f0*/  @!P2 SEL R2, RZ, 0xffffffff, P0 ;  /* 0xffffffffff02a807 */ /* 0x000fc80000000000 */
[----:B------:R-:W-:-:S04]  /*0400*/  LOP3.LUT R2, R2, 0x1, RZ, 0xc0, !PT ;  /* 0x0000000102027812 */ /* 0x000fc800078ec0ff */
[----:B------:R-:W-:Y:S01]  /*0410*/  ISETP.EQ.U32.AND P0, PT, R2, 0x1, PT ;  /* 0x000000010200780c */ /* 0x000fe20003f02070 */
[----:B------:R-:W-:-:S12]  /*0420*/  BRA `(.L_x_4) ;  /* 0x0000000000047947 */ /* 0x000fd80003800000 */
.L_x_5:
[----:B------:R-:W-:-:S13]  /*0430*/  PLOP3.LUT P0, PT, P1, PT, PT, 0x8, 0x0 ;  /* 0x000000000000781c */ /* 0x000fda0000f0e170 */
.L_x_4:
[----:B------:R-:W1:Y:S02]  /*0440*/  SHFL.IDX PT, R2, R6, RZ, 0x1f ;  /* 0x00001fff06027589 */ /* 0x000e6400000e0000 */
[----:B-1----:R-:W-:-:S13]  /*0450*/  ISETP.NE.AND P1, PT, R2, RZ, PT ;  /* 0x000000ff0200720c */ /* 0x002fda0003f25270 */
[----:B------:R-:W-:Y:S05]  /*0460*/  @P1 BRA `(.L_x_6) ;  /* 0x0000000000841947 */ /* 0x000fea0003800000 */
[----:B------:R-:W-:Y:S01]  /*0470*/  ELECT P1, URZ, PT ;  /* 0x00000000003f782f */ /* 0x000fe20003820000 */
[----:B------:R-:W-:-:S12]  /*0480*/  BSSY B0, `(.L_x_6) ;  /* 0x000001f000007945 */ /* 0x000fd80003800000 */
[----:B------:R-:W-:Y:S05]  /*0490*/  @!P1 BRA `(.L_x_7) ;  /* 0x0000000000749947 */ /* 0x000fea0003800000 */
[----:B------:R-:W1:Y:S01]  /*04a0*/  S2UR UR8, SR_CgaCtaId ;  /* 0x00000000000879c3 */ /* 0x000e620000008800 */
[----:B------:R-:W-:Y:S01]  /*04b0*/  UMOV UR4, 0x400 ;  /* 0x0000040000047882 */ /* 0x000fe20000000000 */
[----:B------:R-:W-:Y:S01]  /*04c0*/  UMOV UR5, 0x1 ;  /* 0x0000000100057882 */ /* 0x000fe20000000000 */
[----:B------:R-:W-:Y:S02]  /*04d0*/  UMOV UR6, 0x100 ;  /* 0x0000010000067882 */ /* 0x000fe40000000000 */
[----:B------:R-:W-:-:S04]  /*04e0*/  UIADD3 UR6, -UR6, 0x100000, URZ ;  /* 0x0010000006067890 */ /* 0x000fc8000fffe13f */
[----:B------:R-:W-:Y:S02]  /*04f0*/  USHF.L.U32 UR7, UR6, 0xb, URZ ;  /* 0x0000000b06077899 */ /* 0x000fe4000800063f */
[----:B------:R-:W-:Y:S02]  /*0500*/  USHF.L.U32 UR6, UR6, 0x1, URZ ;  /* 0x0000000106067899 */ /* 0x000fe4000800063f */
[----:B-1----:R-:W-:Y:S02]  /*0510*/  ULEA UR8, UR8, UR4, 0x18 ;  /* 0x0000000408087291 */ /* 0x002fe4000f8ec03f */
[----:B------:R-:W-:-:S04]  /*0520*/  UIADD3 UR4, -UR5, 0x100000, URZ ;  /* 0x0010000005047890 */ /* 0x000fc8000fffe13f */
[----:B------:R-:W-:Y:S02]  /*0530*/  USHF.L.U32 UR5, UR4, 0xb, URZ ;  /* 0x0000000b04057899 */ /* 0x000fe4000800063f */
[----:B------:R-:W-:Y:S01]  /*0540*/  USHF.L.U32 UR4, UR4, 0x1, URZ ;  /* 0x0000000104047899 */ /* 0x000fe2000800063f */
[----:B------:R-:W1:Y:S11]  /*0550*/  FENCE.VIEW.ASYNC.S ;  /* 0x00000000000073c6 */ /* 0x000e760000000000 */
[----:B-1----:R1:W2:Y:S01]  /*0560*/  SYNCS.EXCH.64 URZ, [UR8], UR4 ;  /* 0x00000004083f75b2 */ /* 0x0022a20008000100 */
[----:B------:R1:W3:Y:S01]  /*0570*/  SYNCS.EXCH.64 URZ, [UR8+0x40], UR6 ;  /* 0x00004006083f75b2 */ /* 0x0002e20008000100 */
[----:B------:R1:W4:Y:S01]  /*0580*/  SYNCS.EXCH.64 URZ, [UR8+0x8], UR4 ;  /* 0x00000804083f75b2 */ /* 0x0003220008000100 */
[----:B------:R1:W1:Y:S01]  /*0590*/  SYNCS.EXCH.64 URZ, [UR8+0x48], UR6 ;  /* 0x00004806083f75b2 */ /* 0x0002620008000100 */
        /* <DEDUP_REMOVED lines=12> */
[----:B------:R-:W-:Y:S01]  /*0660*/  NOP ;  /* 0x0000000000007918 */ /* 0x000fe20000000000 */
.L_x_7:
[----:B-1----:R-:W-:Y:S05]  /*0670*/  BSYNC B0 ;  /* 0x0000000000007941 */ /* 0x002fea0003800000 */
.L_x_6:
[----:B------:R-:W1:Y:S01]  /*0680*/  SHFL.IDX PT, R3, R6, RZ, 0x1f ;  /* 0x00001fff06037589 */ /* 0x000e6200000e0000 */
[----:B------:R-:W2:Y:S01]  /*0690*/  LDC R2, c[0x0][0x904] ;  /* 0x00024100ff027b82 */ /* 0x000ea20000000800 */
[----:B------:R-:W-:Y:S01]  /*06a0*/  NOP ;  /* 0x0000000000007918 */ /* 0x000fe20000000000 */
[----:B-1----:R-:W-:-:S13]  /*06b0*/  ISETP.NE.AND P1, PT, R3, RZ, PT ;  /* 0x000000ff0300720c */ /* 0x002fda0003f25270 */
[----:B------:R-:W-:Y:S05]  /*06c0*/  @P1 BRA `(.L_x_8) ;  /* 0x0000000000501947 */ /* 0x000fea0003800000 */
[----:B------:R-:W1:Y:S01]  /*06d0*/  S2UR UR5, SR_CgaCtaId ;  /* 0x00000000000579c3 */ /* 0x000e620000008800 */
[----:B------:R-:W-:Y:S01]  /*06e0*/  UMOV UR4, 0x400 ;  /* 0x0000040000047882 */ /* 0x000fe20000000000 */
[----:B------:R-:W-:Y:S01]  /*06f0*/  UMOV UR6, 0x20 ;  /* 0x0000002000067882 */ /* 0x000fe20000000000 */
[----:B------:R-:W-:Y:S01]  /*0700*/  UMOV UR7, 0x100 ;  /* 0x0000010000077882 */ /* 0x000fe20000000000 */
[----:B------:R-:W-:Y:S01]  /*0710*/  ELECT P1, URZ, PT ;  /* 0x00000000003f782f */ /* 0x000fe20003820000 */
[----:B-1----:R-:W-:Y:S02]  /*0720*/  ULEA UR8, UR5, UR4, 0x18 ;  /* 0x0000000405087291 */ /* 0x002fe4000f8ec03f */
[----:B------:R-:W-:-:S04]  /*0730*/  UIADD3 UR4, -UR6, 0x100000, URZ ;  /* 0x0010000006047890 */ /* 0x000fc8000fffe13f */
[----:B------:R-:W-:Y:S02]  /*0740*/  USHF.L.U32 UR5, UR4, 0xb, URZ ;  /* 0x0000000b04057899 */ /* 0x000fe4000800063f */
[----:B------:R-:W-:Y:S02]  /*0750*/  USHF.L.U32 UR4, UR4, 0x1, URZ ;  /* 0x0000000104047899 */ /* 0x000fe4000800063f */
[----:B------:R-:W-:-:S04]  /*0760*/  UIADD3 UR6, -UR7, 0x100000, URZ ;  /* 0x0010000007067890 */ /* 0x000fc8000fffe13f */
[----:B------:R-:W-:Y:S02]  /*0770*/  USHF.L.U32 UR7, UR6, 0xb, URZ ;  /* 0x0000000b06077899 */ /* 0x000fe4000800063f */
[----:B------:R-:W-:Y:S01]  /*0780*/  USHF.L.U32 UR6, UR6, 0x1, URZ ;  /* 0x0000000106067899 */ /* 0x000fe2000800063f */
[----:B------:R-:W1:Y:S03]  /*0790*/  FENCE.VIEW.ASYNC.S ;  /* 0x00000000000073c6 */ /* 0x000e660000000000 */
[----:B-1----:R1:W1:Y:S08]  /*07a0*/  SYNCS.EXCH.64 URZ, [UR8+0x80], UR4 ;  /* 0x00008004083f75b2 */ /* 0x0022700008000100 */
[----:B------:R1:W1:Y:S01]  /*07b0*/  SYNCS.EXCH.64 URZ, [UR8+0x98], UR6 ;  /* 0x00009806083f75b2 */ /* 0x0002620008000100 */
[----:B------:R1:W1:Y:S01]  /*07c0*/  SYNCS.EXCH.64 URZ, [UR8+0x88], UR4 ;  /* 0x00008804083f75b2 */ /* 0x0002620008000100 */
[----:B------:R1:W1:Y:S01]  /*07d0*/  SYNCS.EXCH.64 URZ, [UR8+0xa0], UR6 ;  /* 0x0000a006083f75b2 */ /* 0x0002620008000100 */
[----:B------:R1:W1:Y:S01]  /*07e0*/  SYNCS.EXCH.64 URZ, [UR8+0x90], UR4 ;  /* 0x00009004083f75b2 */ /* 0x0002620008000100 */
[----:B------:R1:W1:Y:S01]  /*07f0*/  SYNCS.EXCH.64 URZ, [UR8+0xa8], UR6 ;  /* 0x0000a806083f75b2 */ /* 0x0002620008000100 */
[----:B------:R-:W-:Y:S01]  /*0800*/  NOP ;  /* 0x0000000000007918 */ /* 0x000fe20000000000 */
.L_x_8:
[----:B------:R-:W5:Y:S01]  /*0810*/  SHFL.IDX PT, R6, R6, RZ, 0x1f ;  /* 0x00001fff06067589 */ /* 0x000f6200000e0000 */
[----:B--2---:R-:W-:Y:S02]  /*0820*/  ISETP.NE.AND P6, PT, R2, 0x1, PT ;  /* 0x000000010200780c */ /* 0x004fe40003fc5270 */
[----:B------:R-:W-:Y:S01]  /*0830*/  ELECT P1, URZ, PT ;  /* 0x00000000003f782f */ /* 0x000fe20003820000 */
[----:B------:R-:W2:Y:S01]  /*0840*/  S2UR UR42, SR_CgaCtaId ;  /* 0x00000000002a79c3 */ /* 0x000ea20000008800 */
[----:B------:R-:W3:Y:S01]  /*0850*/  S2R R3, SR_CTAID.Y ;  /* 0x0000000000037919 */ /* 0x000ee20000002600 */
[----:B-1----:R-:W-:Y:S01]  /*0860*/  UMOV UR4, 0x20 ;  /* 0x0000002000047882 */ /* 0x002fe20000000000 */
[----:B------:R-:W-:Y:S01]  /*0870*/  ISETP.NE.AND P4, PT, R0, RZ, PT ;  /* 0x000000ff0000720c */ /* 0x000fe20003f85270 */
[----:B------:R-:W-:Y:S01]  /*0880*/  NOP ;  /* 0x0000000000007918 */ /* 0x000fe20000000000 */
[----:B------:R-:W1:Y:S01]  /*0890*/  S2R R8, SR_CTAID.X ;  /* 0x0000000000087919 */ /* 0x000e620000002500 */
[----:B------:R-:W-:Y:S01]  /*08a0*/  P2R R7, PR, RZ, 0x40 ;  /* 0x00000040ff077803 */ /* 0x000fe20000000000 */
[----:B------:R-:W-:Y:S01]  /*08b0*/  IMAD.MOV.U32 R9, RZ, RZ, RZ ;  /* 0x000000ffff097224 */ /* 0x000fe200078e00ff */
[----:B------:R-:W-:Y:S02]  /*08c0*/  BSSY B6, `(.L_x_9) ;  /* 0x0000907000067945 */ /* 0x000fe40003800000 */
[----:B------:R-:W1:Y:S01]  /*08d0*/  @P6 LDC R17, c[0x0][0x10] ;  /* 0x00000400ff116b82 */ /* 0x000e620000000800 */
[----:B------:R-:W-:-:S07]  /*08e0*/  @P6 IMAD.MOV.U32 R7, RZ, RZ, RZ ;  /* 0x000000ffff076224 */ /* 0x000fce00078e00ff */
[----:B------:R-:W4:Y:S01]  /*08f0*/  @!P6 LDC R11, c[0x0][0xc] ;  /* 0x00000300ff0beb82 */ /* 0x000f220000000800 */
[----:B-----5:R-:W-:Y:S02]  /*0900*/  ISETP.NE.OR P2, PT, R6, RZ, !P1 ;  /* 0x000000ff0600720c */ /* 0x020fe40004f45670 */
[----:B------:R-:W-:-:S04]  /*0910*/  ISETP.EQ.OR P1, PT, R0, 0x3, !P4 ;  /* 0x000000030000780c */ /* 0x000fc80006722670 */
[----:B------:R-:W-:-:S04]  /*0920*/  ISETP.EQ.AND P1, PT, R10, RZ, P1 ;  /* 0x000000ff0a00720c */ /* 0x000fc80000f22270 */
[----:B------:R-:W-:Y:S02]  /*0930*/  SEL R22, RZ, 0x1, !P1 ;  /* 0x00000001ff167807 */ /* 0x000fe40004800000 */
[----:B---3--:R-:W-:Y:S01]  /*0940*/  @P6 MOV R6, R3 ;  /* 0x0000000300066202 */ /* 0x008fe20000000f00 */
[----:B------:R-:W-:Y:S01]  /*0950*/  VOTEU.ALL UP0, P2 ;  /* 0x00000000003f7886 */ /* 0x000fe20001000000 */
[----:B------:R-:W-:-:S03]  /*0960*/  VOTEU.ALL UP1, P2 ;  /* 0x00000000003f7886 */ /* 0x000fc60001020000 */
[----:B-1----:R-:W-:Y:S01]  /*0970*/  @P6 IMAD.WIDE.U32 R16, R8, R17, R6 ;  /* 0x0000001108106225 */ /* 0x002fe200078e0006 */
[----:B------:R-:W-:Y:S01]  /*0980*/  @!UP0 UMOV UR6, 0x400 ;  /* 0x0000040000068882 */ /* 0x000fe20000000000 */
[----:B------:R-:W-:-:S04]  /*0990*/  @!UP0 UIADD3 UR4, -UR4, 0x100000, URZ ;  /* 0x0010000004048890 */ /* 0x000fc8000fffe13f */
[----:B------:R-:W-:Y:S02]  /*09a0*/  @!UP0 USHF.L.U32 UR5, UR4, 0xb, URZ ;  /* 0x0000000b04058899 */ /* 0x000fe4000800063f */
[----:B------:R-:W-:Y:S02]  /*09b0*/  @!UP0 USHF.L.U32 UR4, UR4, 0x1, URZ ;  /* 0x0000000104048899 */ /* 0x000fe4000800063f */
[----:B--2---:R-:W-:Y:S01]  /*09c0*/  @!UP0 ULEA UR8, UR42, UR6, 0x18 ;  /* 0x000000062a088291 */ /* 0x004fe2000f8ec03f */
[----:B------:R-:W-:Y:S01]  /*09d0*/  @P6 IMAD.MOV.U32 R7, RZ, RZ, RZ ;  /* 0x000000ffff076224 */ /* 0x000fe200078e00ff */
[----:B------:R-:W-:Y:S01]  /*09e0*/  VOTEU.ALL UP0, P2 ;  /* 0x00000000003f7886 */ /* 0x000fe20001000000 */
[C---:B------:R-:W-:Y:S01]  /*09f0*/  ISETP.NE.AND P2, PT, R10.reuse, RZ, PT ;  /* 0x000000ff0a00720c */ /* 0x040fe20003f45270 */
[----:B------:R-:W-:Y:S01]  /*0a00*/  ULDC UR6, c[0x0][0xc] ;  /* 0x0000030000067ab9 */ /* 0x000fe20000000800 */
[----:B------:R-:W-:Y:S01]  /*0a10*/  ULDC UR7, c[0x0][0x10] ;  /* 0x0000040000077ab9 */ /* 0x000fe20000000800 */
[----:B------:R-:W-:Y:S01]  /*0a20*/  VIADD R10, R10, 0xffffffff ;  /* 0xffffffff0a0a7836 */ /* 0x000fe20000000000 */
[----:B------:R-:W-:-:S02]  /*0a30*/  ISETP.EQ.AND P5, PT, R0, 0x2, !P2 ;  /* 0x000000020000780c */ /* 0x000fc400057a2270 */
[----:B------:R-:W-:Y:S01]  /*0a40*/  @P6 IADD3 R17, R17, R7, RZ ;  /* 0x0000000711116210 */ /* 0x000fe20007ffe0ff */
[----:B----4-:R-:W-:Y:S01]  /*0a50*/  @!P6 IMAD.WIDE.U32 R6, R11, R3, R8 ;  /* 0x000000030b06e225 */ /* 0x010fe200078e0008 */
[----:B------:R-:W-:Y:S01]  /*0a60*/  ISETP.GE.U32.AND P1, PT, R10, 0x2, PT ;  /* 0x000000020a00780c */ /* 0x000fe20003f26070 */
[----:B------:R-:W1:Y:S02]  /*0a70*/  FENCE.VIEW.ASYNC.S ;  /* 0x00000000000073c6 */ /* 0x000e640000000000 */
[----:B-1----:R-:W1:Y:S01]  /*0a80*/  @!UP0 SYNCS.EXCH.64 URZ, [UR8+0xb0], UR4 ;  /* 0x0000b004083f85b2 */ /* 0x002e620008000100 */
[----:B------:R-:W-:Y:S01]  /*0a90*/  SEL R19, RZ, 0x1, !P5 ;  /* 0x00000001ff137807 */ /* 0x000fe20006800000 */
[----:B------:R-:W-:Y:S01]  /*0aa0*/  @!P6 IMAD.MOV.U32 R17, RZ, RZ, R7 ;  /* 0x000000ffff11e224 */ /* 0x000fe200078e0007 */
[----:B------:R-:W-:Y:S02]  /*0ab0*/  @!P6 MOV R16, R6 ;  /* 0x000000060010e202 */ /* 0x000fe40000000f00 */
[----:B------:R-:W-:-:S02]  /*0ac0*/  SEL R19, R19, 0x2, P1 ;  /* 0x0000000213137807 */ /* 0x000fc40000800000 */
[----:B------:R-:W-:Y:S01]  /*0ad0*/  SEL R22, R22, 0x2, P1 ;  /* 0x0000000216167807 */ /* 0x000fe20000800000 */
[----:B------:R2:W1:Y:S01]  /*0ae0*/  @!UP1 SYNCS.EXCH.64 URZ, [UR8+0xb8], UR4 ;  /* 0x0000b804083f95b2 */ /* 0x0004620008000100 */
[----:B------:R-:W-:Y:S01]  /*0af0*/  NOP ;  /* 0x0000000000007918 */ /* 0x000fe20000000000 */
[----:B--2---:R-:W-:-:S03]  /*0b00*/  UIMAD.WIDE.U32 UR4, UR6, UR7, URZ ;  /* 0x00000007060472a5 */ /* 0x004fc6000f8e003f */
[----:B------:R-:W-:Y:S02]  /*0b10*/  ULDC UR6, c[0x0][0x14] ;  /* 0x0000050000067ab9 */ /* 0x000fe40000000800 */
[----:B------:R-:W-:Y:S02]  /*0b20*/  UIMAD.WIDE.U32 UR36, UR4, UR6, URZ ;  /* 0x00000006042472a5 */ /* 0x000fe4000f8e003f */
[----:B------:R-:W-:-:S04]  /*0b30*/  UIMAD UR41, UR5, UR6, URZ ;  /* 0x00000006052972a4 */ /* 0x000fc8000f8e023f */
[----:B------:R-:W-:Y:S01]  /*0b40*/  UIADD3 UR41, UR37, UR41, URZ ;  /* 0x0000002925297290 */ /* 0x000fe2000fffe03f */
[----:B-1----:R-:W-:Y:S06]  /*0b50*/  BAR.SYNC.DEFER_BLOCKING 0x0 ;  /* 0x0000000000007b1d */ /* 0x002fec0000010000 */
[----:B------:R-:W-:Y:S05]  /*0b60*/  @!P2 BRA `(.L_x_10) ;  /* 0x00000064001ca947 */ /* 0x000fea0003800000 */
[----:B------:R-:W-:-:S13]  /*0b70*/  ISETP.GT.U32.AND P0, PT, R10, 0x1, PT ;  /* 0x000000010a00780c */ /* 0x000fda0003f04070 */
[----:B------:R-:W-:Y:S05]  /*0b80*/  @P0 BRA `(.L_x_11) ;  /* 0x0000008c00680947 */ /* 0x000fea0003800000 */
[----:B------:R-:W-:Y:S01]  /*0b90*/  ULDC.64 UR4, c[0x0][0x8f8] ;  /* 0x00023e0000047ab9 */ /* 0x000fe20000000a00 */
[----:B------:R-:W-:Y:S01]  /*0ba0*/  UMOV UR47, 0xffffffff ;  /* 0xffffffff002f7882 */ /* 0x000fe20000000000 */
[----:B------:R-:W-:Y:S01]  /*0bb0*/  ISETP.GE.U32.AND P0, PT, R16, UR4, PT ;  /* 0x0000000410007c0c */ /* 0x000fe2000bf06070 */
[----:B------:R-:W-:Y:S01]  /*0bc0*/  IMAD.MOV.U32 R23, RZ, RZ, -0x1 ;  /* 0xffffffffff177424 */ /* 0x000fe200078e00ff */
[----:B------:R-:W-:Y:S02]  /*0bd0*/  PRMT R56, RZ, 0x7610, R56 ;  /* 0x00007610ff387816 */ /* 0x000fe40000000038 */
[----:B------:R-:W-:Y:S02]  /*0be0*/  ISETP.GE.U32.AND.EX P0, PT, R17, UR5, PT, P0 ;  /* 0x0000000511007c0c */ /* 0x000fe4000bf06100 */
[----:B------:R-:W-:Y:S02]  /*0bf0*/  MOV R60, 0xffffffff ;  /* 0xffffffff003c7802 */ /* 0x000fe40000000f00 */
[----:B------:R-:W-:-:S09]  /*0c00*/  PRMT R0, RZ, 0x7610, R0 ;  /* 0x00007610ff007816 */ /* 0x000fd20000000000 */
[----:B------:R-:W-:Y:S05]  /*0c10*/  @P0 BRA `(.L_x_12) ;  /* 0x0000000400600947 */ /* 0x000fea0003800000 */
[----:B------:R-:W1:Y:S01]  /*0c20*/  LDC.64 R14, c[0x0][0x8d0] ;  /* 0x00023400ff0e7b82 */ /* 0x000e620000000a00 */
[----:B------:R-:W-:Y:S02]  /*0c30*/  IMAD.MOV.U32 R4, RZ, RZ, R16 ;  /* 0x000000ffff047224 */ /* 0x000fe400078e0010 */
[----:B------:R-:W-:-:S05]  /*0c40*/  IMAD.MOV.U32 R5, RZ, RZ, R17 ;  /* 0x000000ffff057224 */ /* 0x000fca00078e0011 */
[----:B------:R-:W2:Y:S08]  /*0c50*/  LDC R0, c[0x0][0x8d8] ;  /* 0x00023600ff007b82 */ /* 0x000eb00000000800 */
[----:B------:R-:W3:Y:S01]  /*0c60*/  LDC.64 R20, c[0x0][0x8c8] ;  /* 0x00023200ff147b82 */ /* 0x000ee20000000a00 */
[----:B-1----:R-:W-:-:S04]  /*0c70*/  ISETP.NE.U32.AND P0, PT, R14, RZ, PT ;  /* 0x000000ff0e00720c */ /* 0x002fc80003f05070 */
[----:B------:R-:W-:-:S13]  /*0c80*/  ISETP.NE.AND.EX P0, PT, R15, RZ, PT, P0 ;  /* 0x000000ff0f00720c */ /* 0x000fda0003f05300 */
[----:B--23--:R-:W-:Y:S05]  /*0c90*/  @!P0 BRA `(.L_x_13) ;  /* 0x0000000000288947 */ /* 0x00cfea0003800000 */
[----:B------:R-:W1:Y:S02]  /*0ca0*/  LDC R11, c[0x0][0x8dc] ;  /* 0x00023700ff0b7b82 */ /* 0x000e640000000800 */
[----:B-1----:R-:W-:-:S04]  /*0cb0*/  IADD3 R11, P0, R16, R11, RZ ;  /* 0x0000000b100b7210 */ /* 0x002fc80007f1e0ff */
[----:B------:R-:W-:-:S05]  /*0cc0*/  IADD3.X R13, RZ, R17, RZ, P0, !PT ;  /* 0x00000011ff0d7210 */ /* 0x000fca00007fe4ff */
[----:B------:R-:W-:-:S04]  /*0cd0*/  IMAD.WIDE.U32 R4, R13, R14, RZ ;  /* 0x0000000e0d047225 */ /* 0x000fc800078e00ff */
[----:B------:R-:W-:-:S04]  /*0ce0*/  IMAD.WIDE.U32 R6, P0, R11, R15, R4 ;  /* 0x0000000f0b067225 */ /* 0x000fc80007800004 */
[----:B------:R-:W-:-:S04]  /*0cf0*/  IMAD.WIDE.U32 R4, R11, R14, RZ ;  /* 0x0000000e0b047225 */ /* 0x000fc800078e00ff */
[----:B------:R-:W-:Y:S01]  /*0d00*/  IMAD.X R11, RZ, RZ, RZ, P0 ;  /* 0x000000ffff0b7224 */ /* 0x000fe200000e06ff */
[----:B------:R-:W-:Y:S01]  /*0d10*/  IADD3 RZ, P0, R5, R6, RZ ;  /* 0x0000000605ff7210 */ /* 0x000fe20007f1e0ff */
[----:B------:R-:W-:-:S04]  /*0d20*/  IMAD.MOV.U32 R10, RZ, RZ, R7 ;  /* 0x000000ffff0a7224 */ /* 0x000fc800078e0007 */
[----:B------:R-:W-:-:S08]  /*0d30*/  IMAD.WIDE.U32.X R4, R13, R15, R10, P0 ;  /* 0x0000000f0d047225 */ /* 0x000fd000000e040a */
.L_x_13:
[-CC-:B------:R-:W-:Y:S01]  /*0d40*/  SHF.R.U64 R25, R4, R0.reuse, R5.reuse ;  /* 0x0000000004197219 */ /* 0x180fe20000001205 */
[----:B------:R-:W1:Y:S01]  /*0d50*/  LDC.64 R26, c[0x0][0x8e8] ;  /* 0x00023a00ff1a7b82 */ /* 0x000e620000000a00 */
[----:B------:R-:W-:Y:S01]  /*0d60*/  SHF.R.U32.HI R4, RZ, R0, R5 ;  /* 0x00000000ff047219 */ /* 0x000fe20000011605 */
[----:B------:R-:W-:Y:S01]  /*0d70*/  ULDC UR4, c[0x0][0x150] ;  /* 0x0000540000047ab9 */ /* 0x000fe20000000800 */
[----:B------:R-:W-:Y:S02]  /*0d80*/  I2FP.F32.U32 R0, R8 ;  /* 0x0000000800007245 */ /* 0x000fe40000201000 */
[----:B------:R-:W-:-:S03]  /*0d90*/  IADD3 R9, P0, RZ, -R25, RZ ;  /* 0x80000019ff097210 */ /* 0x000fc60007f1e0ff */
[----:B------:R-:W2:Y:S01]  /*0da0*/  LDC R10, c[0x0][0x8c0] ;  /* 0x00023000ff0a7b82 */ /* 0x000ea20000000800 */
[----:B------:R-:W-:Y:S01]  /*0db0*/  FMUL R0, R0, UR4 ;  /* 0x0000000400007c20 */ /* 0x000fe20008400000 */
[----:B------:R-:W-:Y:S01]  /*0dc0*/  IADD3.X R11, RZ, ~R4, RZ, P0, !PT ;  /* 0x80000004ff0b7210 */ /* 0x000fe200007fe4ff */
[----:B------:R-:W-:Y:S01]  /*0dd0*/  IMAD.WIDE.U32 R4, R9, R20, R16 ;  /* 0x0000001409047225 */ /* 0x000fe200078e0010 */
[----:B------:R-:W-:-:S03]  /*0de0*/  ULDC UR4, c[0x0][0x154] ;  /* 0x0000550000047ab9 */ /* 0x000fc60000000800 */
[----:B------:R-:W-:Y:S01]  /*0df0*/  IMAD R6, R11, R20, RZ ;  /* 0x000000140b067224 */ /* 0x000fe200078e02ff */
[----:B------:R-:W3:Y:S01]  /*0e00*/  LDC R7, c[0x0][0x144] ;  /* 0x00005100ff077b82 */ /* 0x000ee20000000800 */
[----:B------:R-:W4:Y:S02]  /*0e10*/  F2I.U32.TRUNC.NTZ R0, R0 ;  /* 0x0000000000007305 */ /* 0x000f24000020f000 */
[----:B------:R-:W-:-:S04]  /*0e20*/  IMAD R9, R9, R21, R6 ;  /* 0x0000001509097224 */ /* 0x000fc800078e0206 */
[----:B------:R-:W-:Y:S01]  /*0e30*/  IMAD.IADD R9, R5, 0x1, R9 ;  /* 0x0000000105097824 */ /* 0x000fe200078e0209 */
[----:B------:R-:W5:Y:S01]  /*0e40*/  LDC R12, c[0x0][0x8b0] ;  /* 0x00022c00ff0c7b82 */ /* 0x000f620000000800 */
[----:B-1----:R-:W-:-:S04]  /*0e50*/  ISETP.NE.U32.AND P0, PT, R26, RZ, PT ;  /* 0x000000ff1a00720c */ /* 0x002fc80003f05070 */
[----:B------:R-:W-:-:S03]  /*0e60*/  ISETP.NE.AND.EX P0, PT, R27, RZ, PT, P0 ;  /* 0x000000ff1b00720c */ /* 0x000fc60003f05300 */
[----:B------:R-:W1:Y:S01]  /*0e70*/  LDC R11, c[0x0][0x900] ;  /* 0x00024000ff0b7b82 */ /* 0x000e620000000800 */
[-CC-:B--2---:R-:W-:Y:S01]  /*0e80*/  SHF.R.U64 R20, R4, R10.reuse, R9.reuse ;  /* 0x0000000a04147219 */ /* 0x184fe20000001209 */
[----:B----4-:R-:W-:Y:S01]  /*0e90*/  IMAD.MOV R5, RZ, RZ, -R0 ;  /* 0x000000ffff057224 */ /* 0x010fe200078e0a00 */
[----:B------:R-:W-:Y:S02]  /*0ea0*/  I2FP.F32.U32 R4, R3 ;  /* 0x0000000300047245 */ /* 0x000fe40000201000 */
[----:B------:R-:W-:Y:S01]  /*0eb0*/  SHF.R.U32.HI R9, RZ, R10, R9 ;  /* 0x0000000aff097219 */ /* 0x000fe20000011609 */
[----:B------:R-:W-:Y:S02]  /*0ec0*/  IMAD.MOV.U32 R10, RZ, RZ, 0x1 ;  /* 0x00000001ff0a7424 */ /* 0x000fe400078e00ff */
[----:B------:R-:W2:Y:S01]  /*0ed0*/  LDC R14, c[0x0][0x148] ;  /* 0x00005200ff0e7b82 */ /* 0x000ea20000000800 */
[----:B---3--:R-:W-:Y:S02]  /*0ee0*/  IMAD R0, R7, R5, R8 ;  /* 0x0000000507007224 */ /* 0x008fe400078e0208 */
[----:B------:R-:W-:Y:S01]  /*0ef0*/  FMUL R5, R4, UR4 ;  /* 0x0000000404057c20 */ /* 0x000fe20008400000 */
[----:B------:R-:W-:-:S04]  /*0f00*/  MOV R4, 0xffffffff ;  /* 0xffffffff00047802 */ /* 0x000fc80000000f00 */
[----:B------:R-:W3:Y:S01]  /*0f10*/  LDC R24, c[0x0][0x8a8] ;  /* 0x00022a00ff187b82 */ /* 0x000ee20000000800 */
[-CC-:B-----5:R-:W-:Y:S02]  /*0f20*/  SHF.R.U64 R28, R20, R12.reuse, R9.reuse ;  /* 0x0000000c141c7219 */ /* 0x1a0fe40000001209 */
[----:B------:R-:W-:Y:S02]  /*0f30*/  SHF.R.U32.HI R6, RZ, R12, R9 ;  /* 0x0000000cff067219 */ /* 0x000fe40000011609 */
[----:B------:R4:W1:Y:S03]  /*0f40*/  F2I.U32.TRUNC.NTZ R12, R5 ;  /* 0x00000005000c7305 */ /* 0x000866000020f000 */
[----:B------:R-:W2:Y:S01]  /*0f50*/  LDC R15, c[0x0][0x8f0] ;  /* 0x00023c00ff0f7b82 */ /* 0x000ea20000000800 */
[-C--:B-1----:R-:W-:Y:S02]  /*0f60*/  SHF.L.U32 R4, R4, R11.reuse, RZ ;  /* 0x0000000b04047219 */ /* 0x082fe400000006ff */
[----:B------:R-:W-:-:S02]  /*0f70*/  SHF.R.U64 R30, R28, R11, R6 ;  /* 0x0000000b1c1e7219 */ /* 0x000fc40000001206 */
[-C--:B------:R-:W-:Y:S02]  /*0f80*/  SHF.R.U32.HI R6, RZ, R11.reuse, R6 ;  /* 0x0000000bff067219 */ /* 0x080fe40000011606 */
[----:B------:R-:W-:Y:S01]  /*0f90*/  SHF.L.U32 R10, R10, R11, RZ ;  /* 0x0000000b0a0a7219 */ /* 0x000fe200000006ff */
[----:B------:R-:W1:Y:S01]  /*0fa0*/  LDC R21, c[0x0][0x8e0] ;  /* 0x00023800ff157b82 */ /* 0x000e620000000800 */
[----:B------:R-:W-:Y:S01]  /*0fb0*/  LOP3.LUT R11, RZ, R4, RZ, 0x33, !PT ;  /* 0x00000004ff0b7212 */ /* 0x000fe200078e33ff */
[----:B------:R-:W-:Y:S01]  /*0fc0*/  IMAD.MOV.U32 R4, RZ, RZ, R30 ;  /* 0x000000ffff047224 */ /* 0x000fe200078e001e */
[----:B----4-:R-:W-:-:S05]  /*0fd0*/  MOV R5, R6 ;  /* 0x0000000600057202 */ /* 0x010fca0000000f00 */
[----:B------:R-:W4:Y:S01]  /*0fe0*/  LDC R23, c[0x0][0x8b8] ;  /* 0x00022e00ff177b82 */ /* 0x000f220000000800 */
[----:B---3--:R-:W-:Y:S05]  /*0ff0*/  @!P0 BRA `(.L_x_14) ;  /* 0x0000000000288947 */ /* 0x008fea0003800000 */
[----:B------:R-:W3:Y:S02]  /*1000*/  LDC R9, c[0x0][0x8f4] ;  /* 0x00023d00ff097b82 */ /* 0x000ee40000000800 */
[----:B---3--:R-:W-:-:S05]  /*1010*/  IADD3 R9, P0, R30, R9, RZ ;  /* 0x000000091e097210 */ /* 0x008fca0007f1e0ff */
[----:B------:R-:W-:-:S04]  /*1020*/  IMAD.X R13, RZ, RZ, R6, P0 ;  /* 0x000000ffff0d7224 */ /* 0x000fc800000e0606 */
[----:B------:R-:W-:-:S04]  /*1030*/  IMAD.WIDE.U32 R4, R13, R26, RZ ;  /* 0x0000001a0d047225 */ /* 0x000fc800078e00ff */
[----:B------:R-:W-:-:S04]  /*1040*/  IMAD.WIDE.U32 R6, P0, R9, R27, R4 ;  /* 0x0000001b09067225 */ /* 0x000fc80007800004 */
[----:B------:R-:W-:Y:S01]  /*1050*/  IMAD.WIDE.U32 R4, R9, R26, RZ ;  /* 0x0000001a09047225 */ /* 0x000fe200078e00ff */
[----:B------:R-:W-:-:S03]  /*1060*/  MOV R8, R7 ;  /* 0x0000000700087202 */ /* 0x000fc60000000f00 */
[----:B------:R-:W-:Y:S01]  /*1070*/  IMAD.X R9, RZ, RZ, RZ, P0 ;  /* 0x000000ffff097224 */ /* 0x000fe200000e06ff */
[----:B------:R-:W-:-:S05]  /*1080*/  IADD3 RZ, P0, R5, R6, RZ ;  /* 0x0000000605ff7210 */ /* 0x000fca0007f1e0ff */
[----:B------:R-:W-:-:S08]  /*1090*/  IMAD.WIDE.U32.X R4, R13, R27, R8, P0 ;  /* 0x0000001b0d047225 */ /* 0x000fd000000e0408 */
.L_x_14:
[----:B--2---:R-:W-:Y:S01]  /*10a0*/  SHF.R.U64 R4, R4, R15, R5 ;  /* 0x0000000f04047219 */ /* 0x004fe20000001205 */
[----:B------:R-:W-:Y:S01]  /*10b0*/  VIADD R5, R24, 0xffffffff ;  /* 0xffffffff18057836 */ /* 0x000fe20000000000 */
[----:B------:R-:W-:Y:S01]  /*10c0*/  LOP3.LUT R11, R28, R11, RZ, 0xc0, !PT ;  /* 0x0000000b1c0b7212 */ /* 0x000fe200078ec0ff */
[----:B------:R-:W-:Y:S01]  /*10d0*/  IMAD.MOV R12, RZ, RZ, -R12 ;  /* 0x000000ffff0c7224 */ /* 0x000fe200078e0a0c */
[----:B------:R-:W-:Y:S02]  /*10e0*/  IADD3 R6, -R4, RZ, RZ ;  /* 0x000000ff04067210 */ /* 0x000fe40007ffe1ff */
[----:B------:R-:W-:Y:S01]  /*10f0*/  LOP3.LUT R5, R20, R5, RZ, 0xc0, !PT ;  /* 0x0000000514057212 */ /* 0x000fe200078ec0ff */
[----:B------:R-:W-:Y:S01]  /*1100*/  @P6 IMAD R0, R14, R12, R3 ;  /* 0x0000000c0e006224 */ /* 0x000fe200078e0203 */
[----:B------:R-:W-:Y:S01]  /*1110*/  R2UR UR47, R25 ;  /* 0x00000000192f72ca */ /* 0x000fe200000e0000 */
[----:B------:R-:W-:Y:S02]  /*1120*/  IMAD R11, R10, R4, R11 ;  /* 0x000000040a0b7224 */ /* 0x000fe400078e020b */
[----:B-1----:R-:W-:-:S02]  /*1130*/  IMAD R3, R6, R21, R30 ;  /* 0x0000001506037224 */ /* 0x002fc400078e021e */
[----:B----4-:R-:W-:Y:S02]  /*1140*/  IMAD R0, R11, R23, R0 ;  /* 0x000000170b007224 */ /* 0x010fe400078e0200 */
[----:B------:R-:W-:Y:S02]  /*1150*/  IMAD R3, R3, R24, R5 ;  /* 0x0000001803037224 */ /* 0x000fe400078e0205 */
[----:B------:R-:W-:-:S03]  /*1160*/  IMAD.MOV.U32 R4, RZ, RZ, 0x1 ;  /* 0x00000001ff047424 */ /* 0x000fc600078e00ff */
[----:B------:R-:W-:Y:S02]  /*1170*/  SEL R60, R3, R0, !P6 ;  /* 0x00000000033c7207 */ /* 0x000fe40007000000 */
[----:B------:R-:W-:Y:S02]  /*1180*/  SEL R23, R0, R3, !P6 ;  /* 0x0000000300177207 */ /* 0x000fe40007000000 */
[----:B------:R-:W-:-:S07]  /*1190*/  PRMT R0, R4, 0x7610, R0 ;  /* 0x0000761004007816 */ /* 0x000fce0000000000 */
.L_x_12:
[----:B------:R-:W-:-:S08]  /*11a0*/  NOP ;  /* 0x0000000000007918 */ /* 0x000fd00000000000 */
[----:B------:R-:W1:Y:S02]  /*11b0*/  USETMAXREG.TRY_ALLOC.CTAPOOL UP0, 0xe8 ;  /* 0x000000e8000079c8 */ /* 0x000e640008000600 */
[----:B-1----:R-:W-:-:S13]  /*11c0*/  PLOP3.LUT P0, PT, PT, PT, UP0, 0x80, 0x0 ;  /* 0x000000000000781c */ /* 0x002fda0003f0f008 */
[----:B------:R-:W-:Y:S05]  /*11d0*/  @!P0 BRA `(.L_x_12) ;  /* 0xfffffffc00f08947 */ /* 0x000fea000383ffff */
[----:B------:R-:W-:Y:S02]  /*11e0*/  ULDC.64 UR4, c[0x0][0x590] ;  /* 0x0001640000047ab9 */ /* 0x000fe40000000a00 */
[----:B------:R-:W-:-:S04]  /*11f0*/  ISETP.NE.U32.AND P0, PT, RZ, UR4, PT ;  /* 0x00000004ff007c0c */ /* 0x000fc8000bf05070 */
[----:B------:R-:W-:-:S13]  /*1200*/  ISETP.NE.AND.EX P0, PT, RZ, UR5, PT, P0 ;  /* 0x00000005ff007c0c */ /* 0x000fda000bf05300 */
[----:B------:R-:W-:Y:S05]  /*1210*/  @P0 BRA `(.L_x_15) ;  /* 0x00000000002c0947 */ /* 0x000fea0003800000 */
[----:B------:R-:W-:Y:S02]  /*1220*/  ULDC.64 UR4, c[0x0][0x588] ;  /* 0x0001620000047ab9 */ /* 0x000fe40000000a00 */
[----:B------:R-:W-:-:S04]  /*1230*/  ISETP.NE.U32.AND P0, PT, RZ, UR4, PT ;  /* 0x00000004ff007c0c */ /* 0x000fc8000bf05070 */
[----:B------:R-:W-:-:S13]  /*1240*/  ISETP.NE.AND.EX P0, PT, RZ, UR5, PT, P0 ;  /* 0x00000005ff007c0c */ /* 0x000fda000bf05300 */
[----:B------:R-:W-:Y:S05]  /*1250*/  @!P0 BRA `(.L_x_16) ;  /* 0x0000000000108947 */ /* 0x000fea0003800000 */
[----:B------:R-:W1:Y:S02]  /*1260*/  LDC.64 R4, c[0x0][0x588] ;  /* 0x00016200ff047b82 */ /* 0x000e640000000a00 */
[----:B-1----:R1:W5:Y:S01]  /*1270*/  LDG.E R57, desc[UR54][R4.64] ;  /* 0x0000003604397981 */ /* 0x002362000c1e1900 */
[----:B------:R-:W-:Y:S01]  /*1280*/  IMAD.MOV.U32 R56, RZ, RZ, 0x1 ;  /* 0x00000001ff387424 */ /* 0x000fe200078e00ff */
[----:B------:R-:W-:Y:S06]  /*1290*/  BRA `(.L_x_15) ;  /* 0x00000000000c7947 */ /* 0x000fec0003800000 */
.L_x_16:
[----:B------:R-:W-:Y:S01]  /*12a0*/  ULDC UR4, c[0x0][0x580] ;  /* 0x0001600000047ab9 */ /* 0x000fe20000000800 */
[----:B------:R-:W-:Y:S01]  /*12b0*/  MOV R56, 0x1 ;  /* 0x0000000100387802 */ /* 0x000fe20000000f00 */
[----:B------:R-:W-:-:S07]  /*12c0*/  IMAD.U32 R57, RZ, RZ, UR4 ;  /* 0x00000004ff397e24 */ /* 0x000fce000f8e00ff */
.L_x_15:
        /* <DEDUP_REMOVED lines=8> */
[----:B------:R-:W2:Y:S02]  /*1350*/  LDC.64 R58, c[0x0][0x5a8] ;  /* 0x00016a00ff3a7b82 */ /* 0x000ea40000000a00 */
[----:B--2---:R2:W5:Y:S01]  /*1360*/  LDG.E R58, desc[UR54][R58.64] ;  /* 0x000000363a3a7981 */ /* 0x004562000c1e1900 */
[----:B------:R-:W-:Y:S05]  /*1370*/  BRA `(.L_x_17) ;  /* 0x0000000000087947 */ /* 0x000fea0003800000 */
.L_x_18:
[----:B------:R-:W-:Y:S02]  /*1380*/  ULDC UR4, c[0x0][0x5a0] ;  /* 0x0001680000047ab9 */ /* 0x000fe40000000800 */
[----:B------:R-:W-:-:S07]  /*1390*/  IMAD.U32 R58, RZ, RZ, UR4 ;  /* 0x00000004ff3a7e24 */ /* 0x000fce000f8e00ff */
.L_x_17:
[----:B------:R-:W-:Y:S01]  /*13a0*/  LOP3.LUT P1, RZ, R0, 0xff, RZ, 0xc0, !PT ;  /* 0x000000ff00ff7812 */ /* 0x000fe2000782c0ff */
[----:B------:R-:W-:Y:S01]  /*13b0*/  UMOV UR38, URZ ;  /* 0x0000003f00267c82 */ /* 0x000fe20008000000 */
[----:B------:R-:W-:-:S11]  /*13c0*/  PLOP3.LUT P0, PT, PT, PT, PT, 0x80, 0x0 ;  /* 0x000000000000781c */ /* 0x000fd60003f0f070 */
[----:B------:R-:W-:Y:S05]  /*13d0*/  @!P1 BRA `(.L_x_19) ;  /* 0x0000005800609947 */ /* 0x000fea0003800000 */
[----:B------:R-:W-:Y:S01]  /*13e0*/  ULDC UR4, c[0x0][0x28c] ;  /* 0x0000a30000047ab9 */ /* 0x000fe20000000800 */
[----:B------:R-:W-:Y:S01]  /*13f0*/  LOP3.LUT R61, R22, 0x1, RZ, 0xfc, !PT ;  /* 0x00000001163d7812 */ /* 0x000fe200078efcff */
[----:B------:R-:W-:Y:S01]  /*1400*/  UIADD3 UR4, UR4, 0x3f, URZ ;  /* 0x0000003f04047890 */ /* 0x000fe2000fffe03f */
[----:B------:R-:W-:Y:S01]  /*1410*/  LOP3.LUT R63, R19, 0x1, RZ, 0xfc, !PT ;  /* 0x00000001133f7812 */ /* 0x000fe200078efcff */
[----:B------:R-:W-:Y:S01]  /*1420*/  ULDC.64 UR56, c[0x0][0x198] ;  /* 0x0000660000387ab9 */ /* 0x000fe20000000a00 */
[----:B------:R-:W-:Y:S01]  /*1430*/  UMOV UR49, 0x1 ;  /* 0x0000000100317882 */ /* 0x000fe20000000000 */
[----:B------:R-:W-:Y:S01]  /*1440*/  USHF.R.S32.HI UR5, URZ, 0x1f, UR4 ;  /* 0x0000001f3f057899 */ /* 0x000fe20008011404 */
[----:B------:R-:W-:Y:S01]  /*1450*/  UMOV UR39, URZ ;  /* 0x0000003f00277c82 */ /* 0x000fe20008000000 */
[----:B------:R-:W-:Y:S02]  /*1460*/  UMOV UR40, URZ ;  /* 0x0000003f00287c82 */ /* 0x000fe40008000000 */
[----:B------:R-:W-:Y:S01]  /*1470*/  ULEA.HI UR5, UR5, UR4, URZ, 0x6 ;  /* 0x0000000405057291 */ /* 0x000fe2000f8f303f */
[----:B------:R-:W-:Y:S01]  /*1480*/  UMOV UR43, URZ ;  /* 0x0000003f002b7c82 */ /* 0x000fe20008000000 */
[----:B------:R-:W-:-:S02]  /*1490*/  UMOV UR38, URZ ;  /* 0x0000003f00267c82 */ /* 0x000fc40008000000 */
[----:B------:R-:W-:Y:S01]  /*14a0*/  USHF.R.S32.HI UR50, URZ, 0x6, UR5 ;  /* 0x000000063f327899 */ /* 0x000fe20008011405 */
[----:B------:R-:W-:-:S11]  /*14b0*/  UMOV UR48, URZ ;  /* 0x0000003f00307c82 */ /* 0x000fd60008000000 */
.L_x_169:
[----:B------:R-:W-:Y:S01]  /*14c0*/  LOP3.LUT R0, R18, 0x80, RZ, 0xc0, !PT ;  /* 0x0000008012007812 */ /* 0x000fe200078ec0ff */
[----:B------:R-:W3:Y:S01]  /*14d0*/  S2UR UR51, SR_CgaCtaId ;  /* 0x00000000003379c3 */ /* 0x000ee20000008800 */
[----:B------:R-:W-:Y:S02]  /*14e0*/  UMOV UR52, 0x400 ;  /* 0x0000040000347882 */ /* 0x000fe40000000000 */
[----:B------:R-:W-:-:S06]  /*14f0*/  SHF.R.U32.HI R0, RZ, 0x7, R0 ;  /* 0x00000007ff007819 */ /* 0x000fcc0000011600 */
[----:B------:R-:W4:Y:S01]  /*1500*/  SHFL.IDX PT, R0, R0, RZ, 0x1f ;  /* 0x00001fff00007589 */ /* 0x000f2200000e0000 */
[----:B---3--:R-:W-:Y:S01]  /*1510*/  ULEA UR52, UR51, UR52, 0x18 ;  /* 0x0000003433347291 */ /* 0x008fe2000f8ec03f */
[----:B----4-:R-:W-:-:S13]  /*1520*/  R2UR UR4, R0 ;  /* 0x00000000000472ca */ /* 0x010fda00000e0000 */
[----:B------:R-:W-:-:S04]  /*1530*/  ULEA.HI UR5, UR4, UR4, URZ, 0x1 ;  /* 0x0000000404057291 */ /* 0x000fc8000f8f083f */
[----:B------:R-:W-:-:S04]  /*1540*/  ULOP3.LUT UR5, UR5, 0x7fffe, URZ, 0xc0, !UPT ;  /* 0x0007fffe05057892 */ /* 0x000fc8000f8ec03f */
[----:B------:R-:W-:-:S03]  /*1550*/  UIADD3 UR5, UR4, -UR5, URZ ;  /* 0x8000000504057290 */ /* 0x000fc6000fffe03f */
[----:B------:R-:W-:Y:S01]  /*1560*/  ULDC UR4, c[0x0][0x28c] ;  /* 0x0000a30000047ab9 */ /* 0x000fe20000000800 */
[----:B------:R-:W-:Y:S01]  /*1570*/  ULEA UR5, UR5, UR52, 0xd ;  /* 0x0000003405057291 */ /* 0x000fe2000f8e683f */
[----:B------:R-:W-:-:S03]  /*1580*/  ISETP.LT.AND P0, PT, RZ, UR4, PT ;  /* 0x00000004ff007c0c */ /* 0x000fc6000bf01270 */
[----:B------:R-:W-:-:S04]  /*1590*/  UIADD3 UR5, UR5, 0x6400, URZ ;  /* 0x0000640005057890 */ /* 0x000fc8000fffe03f */
[----:B------:R-:W-:-:S04]  /*15a0*/  USHF.R.U32.HI UR5, URZ, 0x4, UR5 ;  /* 0x000000043f057899 */ /* 0x000fc80008011605 */
[----:B------:R-:W-:Y:S02]  /*15b0*/  ULOP3.LUT UR44, UR5, 0x3fff, URZ, 0xc0, !UPT ;  /* 0x00003fff052c7892 */ /* 0x000fe4000f8ec03f */
[----:B-1----:R-:W-:Y:S10]  /*15c0*/  @P0 BRA `(.L_x_20) ;  /* 0x0000000000400947 */ /* 0x002ff40003800000 */
[----:B------:R-:W-:Y:S01]  /*15d0*/  MOV R0, 0x0 ;  /* 0x0000000000007802 */ /* 0x000fe20000000f00 */
[----:B------:R-:W-:Y:S01]  /*15e0*/  ULDC.64 UR4, c[0x4][0x70] ;  /* 0x01001c0000047ab9 */ /* 0x000fe20000000a00 */
[----:B------:R-:W-:Y:S01]  /*15f0*/  ULDC.64 UR6, c[0x4][0x8] ;  /* 0x0100020000067ab9 */ /* 0x000fe20000000a00 */
[----:B-1----:R-:W-:Y:S01]  /*1600*/  MOV R4, UR4 ;  /* 0x0000000400047c02 */ /* 0x002fe20008000f00 */
[----:B------:R1:W3:Y:S01]  /*1610*/  LDC.64 R14, c[0x4][R0] ;  /* 0x01000000000e7b82 */ /* 0x0002e20000000a00 */
[----:B------:R-:W-:Y:S01]  /*1620*/  IMAD.U32 R5, RZ, RZ, UR5 ;  /* 0x00000005ff057e24 */ /* 0x000fe2000f8e00ff */
[----:B------:R-:W-:Y:S01]  /*1630*/  ULDC.64 UR4, c[0x4][0x78] ;  /* 0x01001e0000047ab9 */ /* 0x000fe20000000a00 */
[----:B------:R-:W-:Y:S01]  /*1640*/  IMAD.U32 R10, RZ, RZ, UR6 ;  /* 0x00000006ff0a7e24 */ /* 0x000fe2000f8e00ff */
[----:B------:R-:W-:Y:S01]  /*1650*/  MOV R7, UR5 ;  /* 0x0000000500077c02 */ /* 0x000fe20008000f00 */
[----:B------:R-:W-:Y:S01]  /*1660*/  IMAD.U32 R6, RZ, RZ, UR4 ;  /* 0x00000004ff067e24 */ /* 0x000fe2000f8e00ff */
[----:B------:R-:W-:Y:S01]  /*1670*/  MOV R8, 0x1e1 ;  /* 0x000001e100087802 */ /* 0x000fe20000000f00 */
[----:B------:R-:W-:-:S02]  /*1680*/  IMAD.U32 R11, RZ, RZ, UR7 ;  /* 0x00000007ff0b7e24 */ /* 0x000fc4000f8e00ff */
[----:B------:R-:W-:Y:S02]  /*1690*/  IMAD.MOV.U32 R12, RZ, RZ, 0x1 ;  /* 0x00000001ff0c7424 */ /* 0x000fe400078e00ff */
[----:B-1----:R-:W-:-:S07]  /*16a0*/  IMAD.MOV.U32 R13, RZ, RZ, RZ ;  /* 0x000000ffff0d7224 */ /* 0x002fce00078e00ff */
[----:B------:R-:W-:-:S07]  /*16b0*/  LEPC R20, `(.L_x_20) ;  /* 0x000000001014794e */ /* 0x000fce0000000000 */
[----:B--23-5:R-:W-:Y:S05]  /*16c0*/  CALL.ABS.NOINC R14 ;  /* 0x000000000e007343 */ /* 0x02cfea0003c00000 */
.L_x_20:
[----:B------:R-:W-:-:S13]  /*16d0*/  ISETP.NE.AND P0, PT, R61, 0x3, PT ;  /* 0x000000033d00780c */ /* 0x000fda0003f05270 */
[----:B------:R-:W-:Y:S05]  /*16e0*/  @!P0 BRA `(.L_x_21) ;  /* 0x0000000000048947 */ /* 0x000fea0003800000 */
[----:B------:R-:W-:Y:S01]  /*16f0*/  BPT.TRAP 0x1 ;  /* 0x000000040000795c */ /* 0x000fe20000300000 */
.L_x_21:
[----:B------:R-:W-:Y:S01]  /*1700*/  IMAD.U32 R0, RZ, RZ, UR40 ;  /* 0x00000028ff007e24 */ /* 0x000fe2000f8e00ff */
[----:B------:R-:W-:-:S04]  /*1710*/  MOV R3, UR43 ;  /* 0x0000002b00037c02 */ /* 0x000fc80008000f00 */
[----:B------:R-:W-:Y:S02]  /*1720*/  LEA R3, R3, UR52, 0x3 ;  /* 0x0000003403037c11 */ /* 0x000fe4000f8e18ff */
[----:B------:R-:W-:-:S04]  /*1730*/  SHF.L.U32 R0, R0, 0x1f, RZ ;  /* 0x0000001f00007819 */ /* 0x000fc800000006ff */
[----:B------:R3:W4:Y:S01]  /*1740*/  SYNCS.PHASECHK.TRANS64.TRYWAIT P1, [R3+URZ], R0 ;  /* 0x00000000030075a7 */ /* 0x000722000802017f */
[----:B------:R-:W-:Y:S05]  /*1750*/  @!P0 BRA `(.L_x_22) ;  /* 0x0000000000048947 */ /* 0x000fea0003800000 */
[----:B------:R-:W-:Y:S01]  /*1760*/  BPT.TRAP 0x1 ;  /* 0x000000040000795c */ /* 0x000fe20000300000 */
.L_x_22:
[----:B----4-:R-:W-:Y:S05]  /*1770*/  @P1 BRA `(.L_x_23) ;  /* 0x0000000000081947 */ /* 0x010fea0003800000 */
[----:B------:R-:W4:Y:S02]  /*1780*/  SYNCS.PHASECHK.TRANS64.TRYWAIT P1, [R3+URZ], R0 ;  /* 0x00000000030075a7 */ /* 0x000f24000802017f */
[----:B----4-:R-:W-:Y:S05]  /*1790*/  @!P1 BRA `(.L_x_24) ;  /* 0x00000080006c9947 */ /* 0x010fea0003800000 */
.L_x_23:
[----:B------:R-:W-:-:S04]  /*17a0*/  UISETP.LT.AND UP0, UPT, UR50, 0x1, UPT ;  /* 0x000000013200788c */ /* 0x000fc8000bf01270 */
[----:B------:R-:W-:-:S06]  /*17b0*/  USEL UR4, UR50, 0x1, UP0 ;  /* 0x0000000132047887 */ /* 0x000fcc0008000000 */
[----:B---34-:R-:W-:Y:S01]  /*17c0*/  IMAD.U32 R0, RZ, RZ, UR4 ;  /* 0x00000004ff007e24 */ /* 0x018fe2000f8e00ff */
[----:B------:R-:W-:Y:S05]  /*17d0*/  WARPSYNC.ALL ;  /* 0x0000000000007948 */ /* 0x000fea0003800000 */
[----:B------:R-:W-:-:S04]  /*17e0*/  IADD3 R0, -R0, UR50, RZ ;  /* 0x0000003200007c10 */ /* 0x000fc8000fffe1ff */
[----:B------:R-:W-:Y:S01]  /*17f0*/  ISETP.GE.AND P1, PT, R0, 0x1, PT ;  /* 0x000000010000780c */ /* 0x000fe20003f26270 */
[----:B------:R-:W-:Y:S01]  /*1800*/  UIADD3 UR4, UR52, 0x26400, URZ ;  /* 0x0002640034047890 */ /* 0x000fe2000fffe03f */
[----:B------:R-:W-:Y:S01]  /*1810*/  WARPGROUP.ARRIVE ;  /* 0x00000000000079c5 */ /* 0x000fe20000000000 */
[----:B------:R-:W-:Y:S02]  /*1820*/  ULOP3.LUT UR8, UR44, 0x10000, URZ, 0xfc, !UPT ;  /* 0x000100002c087892 */ /* 0x000fe4000f8efc3f */
[----:B------:R-:W-:Y:S02]  /*1830*/  USHF.R.U32.HI UR4, URZ, 0x4, UR4 ;  /* 0x000000043f047899 */ /* 0x000fe40008011604 */
[----:B------:R-:W-:Y:S02]  /*1840*/  ULEA UR10, UR43, UR8, 0xa ;  /* 0x000000082b0a7291 */ /* 0x000fe4000f8e503f */
[----:B------:R-:W-:Y:S01]  /*1850*/  ULOP3.LUT UR4, UR4, 0x3fff, URZ, 0xc0, !UPT ;  /* 0x00003fff04047892 */ /* 0x000fe2000f8ec03f */
[----:B------:R-:W-:Y:S01]  /*1860*/  UMOV UR5, 0x40000040 ;  /* 0x4000004000057882 */ /* 0x000fe20000000000 */
[----:B------:R-:W-:-:S02]  /*1870*/  UMOV UR7, 0x40000040 ;  /* 0x4000004000077882 */ /* 0x000fc40000000000 */
[----:B------:R-:W-:-:S03]  /*1880*/  ULOP3.LUT UR9, UR4, 0x10000, URZ, 0xfc, !UPT ;  /* 0x0001000004097892 */ /* 0x000fc6000f8efc3f */
[----:B------:R-:W-:Y:S01]  /*1890*/  UMOV UR4, UR10 ;  /* 0x0000000a00047c82 */ /* 0x000fe20008000000 */
[----:B------:R-:W-:-:S07]  /*18a0*/  ULEA UR11, UR43, UR9, 0x9 ;  /* 0x000000092b0b7291 */ /* 0x000fce000f8e483f */
[----:B------:R-:W-:Y:S02]  /*18b0*/  UMOV UR6, UR11 ;  /* 0x0000000b00067c82 */ /* 0x000fe40008000000 */
[----:B------:R-:W-:Y:S01]  /*18c0*/  HGMMA.64x64x16.F32 R24, gdesc[UR4], RZ, !UPT, gsb0 ;  /* 0x00e00000041879f0 */ /* 0x000fe2000c0008ff */
[----:B------:R-:W-:Y:S02]  /*18d0*/  UIADD3 UR4, UR10, 0x2, URZ ;  /* 0x000000020a047890 */ /* 0x000fe4000fffe03f */
[----:B------:R-:W-:Y:S01]  /*18e0*/  UIADD3 UR6, UR11, 0x2, URZ ;  /* 0x000000020b067890 */ /* 0x000fe2000fffe03f */
[----:B------:R-:W-:Y:S01]  /*18f0*/  UMOV UR5, 0x40000040 ;  /* 0x4000004000057882 */ /* 0x000fe20000000000 */
[----:B------:R-:W-:Y:S01]  /*1900*/  UMOV UR7, 0x40000040 ;  /* 0x4000004000077882 */ /* 0x000fe20000000000 */
[----:B------:R-:W-:Y:S02]  /*1910*/  WARPGROUP.DEPBAR.LE gsb0, 0x0 ;  /* 0x00008000000079c5 */ /* 0x000fe40000010000 */
[----:B------:R-:W-:-:S06]  /*1920*/  WARPGROUP.ARRIVE ;  /* 0x00000000000079c5 */ /* 0x000fcc0000000000 */
[----:B------:R-:W-:Y:S01]  /*1930*/  HGMMA.64x64x16.F32 R24, gdesc[UR4], R24, gsb0 ;  /* 0x00e00000041879f0 */ /* 0x000fe20008000818 */
        /* <DEDUP_REMOVED lines=13> */
[----:B------:R-:W-:Y:S03]  /*1a10*/  HGMMA.64x64x16.F32 R24, gdesc[UR4], R24, gsb0 ;  /* 0x00e00000041879f0 */ /* 0x000fe60008000818 */
[----:B------:R-:W-:Y:S02]  /*1a20*/  WARPGROUP.DEPBAR.LE gsb0, 0x0 ;  /* 0x00008000000079c5 */ /* 0x000fe40000010000 */
[----:B------:R-:W-:Y:S05]  /*1a30*/  @!P1 BRA `(.L_x_25) ;  /* 0x00000004000c9947 */ /* 0x000fea0003800000 */
[----:B------:R-:W-:Y:S02]  /*1a40*/  UIADD3 UR4, UR43, 0x1, URZ ;  /* 0x000000012b047890 */ /* 0x000fe4000fffe03f */
[----:B------:R-:W-:Y:S02]  /*1a50*/  UMOV UR11, UR43 ;  /* 0x0000002b000b7c82 */ /* 0x000fe40008000000 */
[----:B------:R-:W-:-:S04]  /*1a60*/  UISETP.NE.AND UP0, UPT, UR4, 0x8, UPT ;  /* 0x000000080400788c */ /* 0x000fc8000bf05270 */
[----:B------:R-:W-:Y:S02]  /*1a70*/  USEL UR5, URZ, 0x1, UP0 ;  /* 0x000000013f057887 */ /* 0x000fe40008000000 */
[----:B------:R-:W-:Y:S02]  /*1a80*/  USEL UR10, UR4, URZ, UP0 ;  /* 0x0000003f040a7287 */ /* 0x000fe40008000000 */
[----:B------:R-:W-:-:S06]  /*1a90*/  ULOP3.LUT UR5, UR40, UR5, URZ, 0x3c, !UPT ;  /* 0x0000000528057292 */ /* 0x000fcc000f8e3c3f */
[----:B-1----:R-:W-:-:S07]  /*1aa0*/  MOV R5, UR5 ;  /* 0x0000000500057c02 */ /* 0x002fce0008000f00 */
.L_x_32:
[----:B-1-3--:R-:W-:Y:S05]  /*1ab0*/  @!P0 BRA `(.L_x_26) ;  /* 0x0000000000048947 */ /* 0x00afea0003800000 */
[----:B------:R-:W-:Y:S01]  /*1ac0*/  BPT.TRAP 0x1 ;  /* 0x000000040000795c */ /* 0x000fe20000300000 */
.L_x_26:
[----:B------:R-:W-:Y:S01]  /*1ad0*/  ULEA UR4, UR10, UR52, 0x3 ;  /* 0x000000340a047291 */ /* 0x000fe2000f8e183f */
[----:B------:R-:W-:-:S08]  /*1ae0*/  SHF.L.U32 R3, R5, 0x1f, RZ ;  /* 0x0000001f05037819 */ /* 0x000fd000000006ff */
[----:B------:R1:W3:Y:S01]  /*1af0*/  SYNCS.PHASECHK.TRANS64.TRYWAIT P1, [UR4], R3 ;  /* 0x00000003ff0075a7 */ /* 0x0002e20008020144 */
[----:B------:R-:W-:Y:S05]  /*1b00*/  @!P0 BRA `(.L_x_27) ;  /* 0x0000000000048947 */ /* 0x000fea0003800000 */
[----:B------:R-:W-:Y:S01]  /*1b10*/  BPT.TRAP 0x1 ;  /* 0x000000040000795c */ /* 0x000fe20000300000 */
.L_x_27:
[----:B---3--:R-:W-:Y:S05]  /*1b20*/  @P1 BRA `(.L_x_28) ;  /* 0x0000000000081947 */ /* 0x008fea0003800000 */
[----:B------:R-:W3:Y:S02]  /*1b30*/  SYNCS.PHASECHK.TRANS64.TRYWAIT P1, [UR4], R3 ;  /* 0x00000003ff0075a7 */ /* 0x000ee40008020144 */
[----:B---3--:R-:W-:Y:S05]  /*1b40*/  @!P1 BRA `(.L_x_29) ;  /* 0x0000007c00949947 */ /* 0x008fea0003800000 */
.L_x_28:
[----:B------:R-:W-:Y:S01]  /*1b50*/  ULEA UR12, UR10, UR8, 0xa ;  /* 0x000000080a0c7291 */ /* 0x000fe2000f8e503f */
[----:B------:R-:W-:Y:S01]  /*1b60*/  WARPGROUP.ARRIVE ;  /* 0x00000000000079c5 */ /* 0x000fe20000000000 */
[----:B------:R-:W-:Y:S01]  /*1b70*/  ULEA UR13, UR10, UR9, 0x9 ;  /* 0x000000090a0d7291 */ /* 0x000fe2000f8e483f */
[----:B------:R-:W-:Y:S01]  /*1b80*/  UMOV UR5, 0x40000040 ;  /* 0x4000004000057882 */ /* 0x000fe20000000000 */
[----:B------:R-:W-:-:S03]  /*1b90*/  UMOV UR7, 0x40000040 ;  /* 0x4000004000077882 */ /* 0x000fc60000000000 */
[----:B------:R-:W-:Y:S02]  /*1ba0*/  UMOV UR4, UR12 ;  /* 0x0000000c00047c82 */ /* 0x000fe40008000000 */
[----:B------:R-:W-:Y:S02]  /*1bb0*/  UMOV UR6, UR13 ;  /* 0x0000000d00067c82 */ /* 0x000fe40008000000 */
[----:B------:R-:W-:Y:S01]  /*1bc0*/  HGMMA.64x64x16.F32 R24, gdesc[UR4], R24, gsb0 ;  /* 0x00e00000041879f0 */ /* 0x000fe20008000818 */
[----:B------:R-:W-:Y:S02]  /*1bd0*/  UIADD3 UR4, UR12, 0x2, URZ ;  /* 0x000000020c047890 */ /* 0x000fe4000fffe03f */
[----:B------:R-:W-:Y:S01]  /*1be0*/  UIADD3 UR6, UR13, 0x2, URZ ;  /* 0x000000020d067890 */ /* 0x000fe2000fffe03f */
[----:B------:R-:W-:Y:S01]  /*1bf0*/  UMOV UR5, 0x40000040 ;  /* 0x4000004000057882 */ /* 0x000fe20000000000 */
[----:B------:R-:W-:Y:S01]  /*1c00*/  UMOV UR7, 0x40000040 ;  /* 0x4000004000077882 */ /* 0x000fe20000000000 */
[----:B------:R-:W-:-:S02]  /*1c10*/  WARPGROUP.DEPBAR.LE gsb0, 0x0 ;  /* 0x00008000000079c5 */ /* 0x000fc40000010000 */
        /* <DEDUP_REMOVED lines=18> */
[----:B------:R-:W-:Y:S01]  /*1d40*/  BPT.TRAP 0x1 ;  /* 0x000000040000795c */ /* 0x000fe20000300000 */
.L_x_30:
[----:B------:R-:W-:Y:S01]  /*1d50*/  ULEA UR4, UR11, UR52, 0x3 ;  /* 0x000000340b047291 */ /* 0x000fe2000f8e183f */
[----:B------:R-:W-:-:S03]  /*1d60*/  ISETP.GT.U32.AND P1, PT, R22, 0x1, PT ;  /* 0x000000011600780c */ /* 0x000fc60003f24070 */
[----:B------:R-:W-:-:S04]  /*1d70*/  UIADD3 UR4, UR4, 0x40, URZ ;  /* 0x0000004004047890 */ /* 0x000fc8000fffe03f */
[----:B------:R-:W-:-:S09]  /*1d80*/  UPRMT UR4, URZ, 0x654, UR4 ;  /* 0x000006543f047896 */ /* 0x000fd20008000004 */
[----:B------:R-:W-:Y:S01]  /*1d90*/  SYNCS.ARRIVE.TRANS64.RED.A1T0 RZ, [UR4], RZ ;  /* 0x000000ffffff79a7 */ /* 0x000fe20008100404 */
[----:B------:R-:W-:Y:S05]  /*1da0*/  @P1 BRA `(.L_x_31) ;  /* 0x0000000000041947 */ /* 0x000fea0003800000 */
[----:B------:R-:W-:Y:S01]  /*1db0*/  BPT.TRAP 0x1 ;  /* 0x000000040000795c */ /* 0x000fe20000300000 */
.L_x_31:
[----:B------:R-:W-:Y:S01]  /*1dc0*/  UIADD3 UR10, UR10, 0x1, URZ ;  /* 0x000000010a0a7890 */ /* 0x000fe2000fffe03f */
[C---:B------:R-:W-:Y:S01]  /*1dd0*/  ISETP.GT.AND P1, PT, R0.reuse, 0x1, PT ;  /* 0x000000010000780c */ /* 0x040fe20003f24270 */
[----:B------:R-:W-:Y:S01]  /*1de0*/  UIADD3 UR11, UR11, 0x1, URZ ;  /* 0x000000010b0b7890 */ /* 0x000fe2000fffe03f */
[----:B------:R-:W-:Y:S01]  /*1df0*/  VIADD R0, R0, 0xffffffff ;  /* 0xffffffff00007836 */ /* 0x000fe20000000000 */
[----:B------:R-:W-:Y:S02]  /*1e00*/  UISETP.NE.AND UP0, UPT, UR10, 0x8, UPT ;  /* 0x000000080a00788c */ /* 0x000fe4000bf05270 */
[----:B------:R-:W-:Y:S02]  /*1e10*/  UISETP.NE.AND UP1, UPT, UR11, 0x8, UPT ;  /* 0x000000080b00788c */ /* 0x000fe4000bf25270 */
[----:B------:R-:W-:Y:S02]  /*1e20*/  USEL UR4, URZ, 0x1, UP0 ;  /* 0x000000013f047887 */ /* 0x000fe40008000000 */
[----:B------:R-:W-:-:S02]  /*1e30*/  USEL UR10, UR10, URZ, UP0 ;  /* 0x0000003f0a0a7287 */ /* 0x000fc40008000000 */
[----:B------:R-:W-:Y:S02]  /*1e40*/  USEL UR11, UR11, URZ, UP1 ;  /* 0x0000003f0b0b7287 */ /* 0x000fe40008800000 */
[----:B------:R-:W-:Y:S01]  /*1e50*/  LOP3.LUT R5, R5, UR4, RZ, 0x3c, !PT ;  /* 0x0000000405057c12 */ /* 0x000fe2000f8e3cff */
[----:B------:R-:W-:Y:S09]  /*1e60*/  @P1 BRA `(.L_x_32) ;  /* 0xfffffffc00101947 */ /* 0x000ff2000383ffff */
.L_x_25:
[----:B------:R-:W4:Y:S02]  /*1e70*/  LDC R0, c[0x0][0x28c] ;  /* 0x0000a300ff007b82 */ /* 0x000f240000000800 */
[----:B----4-:R-:W-:-:S13]  /*1e80*/  ISETP.GE.AND P1, PT, R0, 0x1, PT ;  /* 0x000000010000780c */ /* 0x010fda0003f26270 */
[----:B------:R-:W-:Y:S05]  /*1e90*/  @!P1 BRA `(.L_x_33) ;  /* 0x0000000000349947 */ /* 0x000fea0003800000 */
[----:B------:R-:W-:Y:S05]  /*1ea0*/  @!P0 BRA `(.L_x_34) ;  /* 0x0000000000048947 */ /* 0x000fea0003800000 */
[----:B------:R-:W-:Y:S01]  /*1eb0*/  BPT.TRAP 0x1 ;  /* 0x000000040000795c */ /* 0x000fe20000300000 */
.L_x_34:
[----:B------:R-:W-:Y:S01]  /*1ec0*/  UISETP.LT.AND UP0, UPT, UR50, 0x1, UPT ;  /* 0x000000013200788c */ /* 0x000fe2000bf01270 */
[----:B------:R-:W-:-:S03]  /*1ed0*/  ISETP.GT.U32.AND P0, PT, R22, 0x1, PT ;  /* 0x000000011600780c */ /* 0x000fc60003f04070 */
[----:B------:R-:W-:-:S04]  /*1ee0*/  USEL UR4, UR50, 0x1, UP0 ;  /* 0x0000000132047887 */ /* 0x000fc80008000000 */
[----:B------:R-:W-:-:S04]  /*1ef0*/  UIADD3 UR4, UR43, UR50, -UR4 ;  /* 0x000000322b047290 */ /* 0x000fc8000fffe804 */
[----:B------:R-:W-:-:S04]  /*1f00*/  USHF.L.U32 UR4, UR4, 0x3, URZ ;  /* 0x0000000304047899 */ /* 0x000fc8000800063f */
[----:B------:R-:W-:-:S04]  /*1f10*/  ULOP3.LUT UR4, UR4, 0x38, URZ, 0xc0, !UPT ;  /* 0x0000003804047892 */ /* 0x000fc8000f8ec03f */
[----:B------:R-:W-:-:S04]  /*1f20*/  UIADD3 UR4, UR52, 0x40, UR4 ;  /* 0x0000004034047890 */ /* 0x000fc8000fffe004 */
[----:B------:R-:W-:-:S09]  /*1f30*/  UPRMT UR4, URZ, 0x654, UR4 ;  /* 0x000006543f047896 */ /* 0x000fd20008000004 */
[----:B------:R-:W-:Y:S01]  /*1f40*/  SYNCS.ARRIVE.TRANS64.RED.A1T0 RZ, [UR4], RZ ;  /* 0x000000ffffff79a7 */ /* 0x000fe20008100404 */
[----:B------:R-:W-:Y:S05]  /*1f50*/  @P0 BRA `(.L_x_33) ;  /* 0x0000000000040947 */ /* 0x000fea0003800000 */
[----:B------:R-:W-:Y:S01]  /*1f60*/  BPT.TRAP 0x1 ;  /* 0x000000040000795c */ /* 0x000fe20000300000 */
.L_x_33:
[----:B------:R-:W-:Y:S01]  /*1f70*/  UIADD3 UR4, UR52, 0x200, URZ ;  /* 0x0000020034047890 */ /* 0x000fe2000fffe03f */
[----:B------:R-:W-:Y:S02]  /*1f80*/  R2UR UR46, R23 ;  /* 0x00000000172e72ca */ /* 0x000fe400000e0000 */
[----:B------:R-:W-:Y:S01]  /*1f90*/  R2UR UR45, R60 ;  /* 0x000000003c2d72ca */ /* 0x000fe200000e0000 */
[----:B------:R-:W-:-:S06]  /*1fa0*/  ULOP3.LUT UP0, URZ, UR4, 0x1bf, URZ, 0xc0, !UPT ;  /* 0x000001bf043f7892 */ /* 0x000fcc000f80c03f */
[----:B------:R-:W-:-:S04]  /*1fb0*/  PLOP3.LUT P0, PT, PT, PT, UP0, 0x80, 0x0 ;  /* 0x000000000000781c */ /* 0x000fc80003f0f008 */
[----:B------:R-:W-:Y:S02]  /*1fc0*/  USHF.L.U32 UR46, UR46, 0x7, URZ ;  /* 0x000000072e2e7899 */ /* 0x000fe4000800063f */
[----:B------:R-:W-:-:S07]  /*1fd0*/  USHF.L.U32 UR45, UR45, 0x6, URZ ;  /* 0x000000062d2d7899 */ /* 0x000fce000800063f */
[----:B------:R-:W-:Y:S05]  /*1fe0*/  @!P0 BRA `(.L_x_35) ;  /* 0x00000000007c8947 */ /* 0x000fea0003800000 */
[----:B------:R-:W-:Y:S01]  /*1ff0*/  MOV R23, 0x0 ;  /* 0x0000000000177802 */ /* 0x000fe20000000f00 */
[----:B------:R-:W-:Y:S01]  /*2000*/  ULDC.64 UR4, c[0x4][0x80] ;  /* 0x0100200000047ab9 */ /* 0x000fe20000000a00 */
[----:B------:R-:W-:Y:S01]  /*2010*/  ULDC.64 UR6, c[0x4][0x10] ;  /* 0x0100040000067ab9 */ /* 0x000fe20000000a00 */
[----:B-1-3--:R-:W-:Y:S01]  /*2020*/  IMAD.U32 R4, RZ, RZ, UR4 ;  /* 0x00000004ff047e24 */ /* 0x00afe2000f8e00ff */
[----:B------:R1:W3:Y:S01]  /*2030*/  LDC.64 R14, c[0x4][R23] ;  /* 0x01000000170e7b82 */ /* 0x0002e20000000a00 */
[----:B------:R-:W-:Y:S01]  /*2040*/  MOV R5, UR5 ;  /* 0x0000000500057c02 */ /* 0x000fe20008000f00 */
[----:B------:R-:W-:Y:S01]  /*2050*/  ULDC.64 UR4, c[0x4][0x88] ;  /* 0x0100220000047ab9 */ /* 0x000fe20000000a00 */
[----:B------:R-:W-:Y:S01]  /*2060*/  MOV R10, UR6 ;  /* 0x00000006000a7c02 */ /* 0x000fe20008000f00 */
[----:B------:R-:W-:Y:S01]  /*2070*/  IMAD.U32 R6, RZ, RZ, UR4 ;  /* 0x00000004ff067e24 */ /* 0x000fe2000f8e00ff */
[----:B------:R-:W-:Y:S01]  /*2080*/  MOV R12, 0x1 ;  /* 0x00000001000c7802 */ /* 0x000fe20000000f00 */
[----:B------:R-:W-:-:S02]  /*2090*/  IMAD.U32 R7, RZ, RZ, UR5 ;  /* 0x00000005ff077e24 */ /* 0x000fc4000f8e00ff */
[----:B------:R-:W-:Y:S02]  /*20a0*/  IMAD.U32 R11, RZ, RZ, UR7 ;  /* 0x00000007ff0b7e24 */ /* 0x000fe4000f8e00ff */
[----:B------:R-:W-:Y:S02]  /*20b0*/  IMAD.MOV.U32 R8, RZ, RZ, 0x70 ;  /* 0x00000070ff087424 */ /* 0x000fe400078e00ff */
[----:B-1----:R-:W-:-:S07]  /*20c0*/  IMAD.MOV.U32 R13, RZ, RZ, RZ ;  /* 0x000000ffff0d7224 */ /* 0x002fce00078e00ff */
[----:B------:R-:W-:-:S07]  /*20d0*/  LEPC R20, `(.L_x_36) ;  /* 0x000000001014794e */ /* 0x000fce0000000000 */
[----:B--23-5:R-:W-:Y:S05]  /*20e0*/  CALL.ABS.NOINC R14 ;  /* 0x000000000e007343 */ /* 0x02cfea0003c00000 */
.L_x_36:
[----:B------:R1:W2:Y:S01]  /*20f0*/  LDC.64 R14, c[0x4][R23] ;  /* 0x01000000170e7b82 */ /* 0x0002a20000000a00 */
[----:B------:R-:W-:Y:S01]  /*2100*/  ULDC.64 UR4, c[0x4][0x80] ;  /* 0x0100200000047ab9 */ /* 0x000fe20000000a00 */
[----:B------:R-:W-:Y:S01]  /*2110*/  ULDC.64 UR6, c[0x4][0x10] ;  /* 0x0100040000067ab9 */ /* 0x000fe20000000a00 */
[----:B------:R-:W-:Y:S01]  /*2120*/  IMAD.U32 R4, RZ, RZ, UR4 ;  /* 0x00000004ff047e24 */ /* 0x000fe2000f8e00ff */
[----:B------:R-:W-:Y:S01]  /*2130*/  MOV R5, UR5 ;  /* 0x0000000500057c02 */ /* 0x000fe20008000f00 */
[----:B------:R-:W-:Y:S01]  /*2140*/  ULDC.64 UR4, c[0x4][0x88] ;  /* 0x0100220000047ab9 */ /* 0x000fe20000000a00 */
[----:B------:R-:W-:Y:S01]  /*2150*/  MOV R10, UR6 ;  /* 0x00000006000a7c02 */ /* 0x000fe20008000f00 */
[----:B------:R-:W-:Y:S01]  /*2160*/  IMAD.U32 R6, RZ, RZ, UR4 ;  /* 0x00000004ff067e24 */ /* 0x000fe2000f8e00ff */
[----:B------:R-:W-:Y:S01]  /*2170*/  MOV R12, 0x1 ;  /* 0x00000001000c7802 */ /* 0x000fe20000000f00 */
[----:B------:R-:W-:Y:S02]  /*2180*/  IMAD.U32 R7, RZ, RZ, UR5 ;  /* 0x00000005ff077e24 */ /* 0x000fe4000f8e00ff */
[----:B------:R-:W-:-:S02]  /*2190*/  IMAD.U32 R11, RZ, RZ, UR7 ;  /* 0x00000007ff0b7e24 */ /* 0x000fc4000f8e00ff */
[----:B------:R-:W-:Y:S02]  /*21a0*/  IMAD.MOV.U32 R8, RZ, RZ, 0x70 ;  /* 0x00000070ff087424 */ /* 0x000fe400078e00ff */
[----:B-1----:R-:W-:-:S07]  /*21b0*/  IMAD.MOV.U32 R13, RZ, RZ, RZ ;  /* 0x000000ffff0d7224 */ /* 0x002fce00078e00ff */
[----:B------:R-:W-:-:S07]  /*21c0*/  LEPC R20, `(.L_x_35) ;  /* 0x000000001014794e */ /* 0x000fce0000000000 */
[----:B--2---:R-:W-:Y:S05]  /*21d0*/  CALL.ABS.NOINC R14 ;  /* 0x000000000e007343 */ /* 0x004fea0003c00000 */
.L_x_35:
[----:B------:R-:W4:Y:S02]  /*21e0*/  LDC.64 R6, c[0x0][0x590] ;  /* 0x00016400ff067b82 */ /* 0x000f240000000a00 */
[----:B----4-:R-:W-:-:S04]  /*21f0*/  ISETP.NE.U32.AND P2, PT, R6, RZ, PT ;  /* 0x000000ff0600720c */ /* 0x010fc80003f45070 */
[----:B------:R-:W-:-:S13]  /*2200*/  ISETP.NE.AND.EX P2, PT, R7, RZ, PT, P2 ;  /* 0x000000ff0700720c */ /* 0x000fda0003f45320 */
[----:B------:R-:W-:Y:S05]  /*2210*/  @!P2 BRA `(.L_x_37) ;  /* 0x000000000034a947 */ /* 0x000fea0003800000 */
[----:B------:R-:W-:Y:S02]  /*2220*/  ULDC.64 UR4, c[0x0][0x588] ;  /* 0x0001620000047ab9 */ /* 0x000fe40000000a00 */
[----:B------:R-:W-:-:S04]  /*2230*/  ISETP.NE.U32.AND P0, PT, RZ, UR4, PT ;  /* 0x00000004ff007c0c */ /* 0x000fc8000bf05070 */
[----:B------:R-:W-:-:S13]  /*2240*/  ISETP.NE.AND.EX P0, PT, RZ, UR5, PT, P0 ;  /* 0x00000005ff007c0c */ /* 0x000fda000bf05300 */
[----:B------:R-:W-:Y:S05]  /*2250*/  @!P0 BRA `(.L_x_38) ;  /* 0x0000000000188947 */ /* 0x000fea0003800000 */
[----:B-1-3--:R-:W1:Y:S01]  /*2260*/  LDC.64 R4, c[0x0][0x588] ;  /* 0x00016200ff047b82 */ /* 0x00ae620000000a00 */
[----:B------:R-:W-:-:S04]  /*2270*/  IMAD R3, R6, UR47, RZ ;  /* 0x0000002f06037c24 */ /* 0x000fc8000f8e02ff */
[----:B-1----:R-:W-:-:S05]  /*2280*/  IMAD.WIDE R4, R3, 0x4, R4 ;  /* 0x0000000403047825 */ /* 0x002fca00078e0204 */
[----:B-----5:R4:W5:Y:S01]  /*2290*/  LDG.E R57, desc[UR54][R4.64] ;  /* 0x0000003604397981 */ /* 0x020962000c1e1900 */
[----:B------:R-:W-:Y:S01]  /*22a0*/  IMAD.MOV.U32 R56, RZ, RZ, 0x1 ;  /* 0x00000001ff387424 */ /* 0x000fe200078e00ff */
[----:B------:R-:W-:Y:S06]  /*22b0*/  BRA `(.L_x_37) ;  /* 0x00000000000c7947 */ /* 0x000fec0003800000 */
.L_x_38:
[----:B------:R-:W-:Y:S01]  /*22c0*/  ULDC UR4, c[0x0][0x580] ;  /* 0x0001600000047ab9 */ /* 0x000fe20000000800 */
[----:B------:R-:W-:Y:S01]  /*22d0*/  MOV R56, 0x1 ;  /* 0x0000000100387802 */ /* 0x000fe20000000f00 */
[----:B-----5:R-:W-:-:S07]  /*22e0*/  IMAD.U32 R57, RZ, RZ, UR4 ;  /* 0x00000004ff397e24 */ /* 0x020fce000f8e00ff */
.L_x_37:
[----:B-1-34-:R-:W1:Y:S02]  /*22f0*/  LDC.64 R4, c[0x0][0x5b0] ;  /* 0x00016c00ff047b82 */ /* 0x01ae640000000a00 */
[----:B-1----:R-:W-:-:S04]  /*2300*/  ISETP.NE.U32.AND P0, PT, R4, RZ, PT ;  /* 0x000000ff0400720c */ /* 0x002fc80003f05070 */
[----:B------:R-:W-:-:S13]  /*2310*/  ISETP.NE.AND.EX P0, PT, R5, RZ, PT, P0 ;  /* 0x000000ff0500720c */ /* 0x000fda0003f05300 */
[----:B------:R-:W-:Y:S05]  /*2320*/  @!P0 BRA `(.L_x_39) ;  /* 0x00000000002c8947 */ /* 0x000fea0003800000 */
[----:B------:R-:W-:Y:S02]  /*2330*/  ULDC.64 UR4, c[0x0][0x5a8] ;  /* 0x00016a0000047ab9 */ /* 0x000fe40000000a00 */
[----:B------:R-:W-:-:S04]  /*2340*/  ISETP.NE.U32.AND P0, PT, RZ, UR4, PT ;  /* 0x00000004ff007c0c */ /* 0x000fc8000bf05070 */
[----:B------:R-:W-:-:S13]  /*2350*/  ISETP.NE.AND.EX P0, PT, RZ, UR5, PT, P0 ;  /* 0x00000005ff007c0c */ /* 0x000fda000bf05300 */
[----:B------:R-:W-:Y:S05]  /*2360*/  @!P0 BRA `(.L_x_40) ;  /* 0x0000000000148947 */ /* 0x000fea0003800000 */
[----:B--2--5:R-:W1:Y:S01]  /*2370*/  LDC.64 R58, c[0x0][0x5a8] ;  /* 0x00016a00ff3a7b82 */ /* 0x024e620000000a00 */
[----:B------:R-:W-:-:S04]  /*2380*/  IMAD R3, R4, UR47, RZ ;  /* 0x0000002f04037c24 */ /* 0x000fc8000f8e02ff */
[----:B-1----:R-:W-:-:S06]  /*2390*/  IMAD.WIDE R58, R3, 0x4, R58 ;  /* 0x00000004033a7825 */ /* 0x002fcc00078e023a */
[----:B------:R1:W5:Y:S01]  /*23a0*/  LDG.E R58, desc[UR54][R58.64] ;  /* 0x000000363a3a7981 */ /* 0x000362000c1e1900 */
[----:B------:R-:W-:Y:S05]  /*23b0*/  BRA `(.L_x_39) ;  /* 0x0000000000087947 */ /* 0x000fea0003800000 */
.L_x_40:
[----:B------:R-:W-:Y:S02]  /*23c0*/  ULDC UR4, c[0x0][0x5a0] ;  /* 0x0001680000047ab9 */ /* 0x000fe40000000800 */
[----:B-----5:R-:W-:-:S07]  /*23d0*/  IMAD.U32 R58, RZ, RZ, UR4 ;  /* 0x00000004ff3a7e24 */ /* 0x020fce000f8e00ff */
.L_x_39:
[----:B------:R-:W-:Y:S01]  /*23e0*/  ULDC.64 UR4, c[0x0][0x588] ;  /* 0x0001620000047ab9 */ /* 0x000fe20000000a00 */
[----:B------:R-:W-:Y:S01]  /*23f0*/  ISETP.NE.U32.AND P3, PT, R6, RZ, PT ;  /* 0x000000ff0600720c */ /* 0x000fe20003f65070 */
[----:B------:R-:W-:Y:S02]  /*2400*/  UISETP.NE.U32.AND UP0, UPT, UR4, URZ, UPT ;  /* 0x0000003f0400728c */ /* 0x000fe4000bf05070 */
[----:B------:R-:W-:Y:S02]  /*2410*/  ISETP.NE.U32.AND P4, PT, RZ, UR4, PT ;  /* 0x00000004ff007c0c */ /* 0x000fe4000bf85070 */
[----:B------:R-:W-:Y:S01]  /*2420*/  ISETP.NE.AND.EX P3, PT, R7, RZ, PT, P3 ;  /* 0x000000ff0700720c */ /* 0x000fe20003f65330 */
[----:B------:R-:W-:Y:S02]  /*2430*/  UISETP.NE.AND.EX UP0, UPT, UR5, URZ, UPT, UP0 ;  /* 0x0000003f0500728c */ /* 0x000fe4000bf05300 */
[----:B------:R-:W-:Y:S02]  /*2440*/  ISETP.NE.AND.EX P4, PT, RZ, UR5, PT, P4 ;  /* 0x00000005ff007c0c */ /* 0x000fe4000bf85340 */
[----:B------:R-:W-:-:S02]  /*2450*/  PLOP3.LUT P0, PT, PT, PT, PT, 0x8, 0x0 ;  /* 0x000000000000781c */ /* 0x000fc40003f0e170 */
[----:B------:R-:W-:-:S04]  /*2460*/  PLOP3.LUT P1, PT, PT, PT, UP0, 0x80, 0x0 ;  /* 0x000000000000781c */ /* 0x000fc80003f2f008 */
[----:B------:R-:W-:-:S05]  /*2470*/  PLOP3.LUT P1, PT, P1, PT, PT, 0x8, 0x0 ;  /* 0x000000000000781c */ /* 0x000fca0000f2e170 */
[----:B------:R-:W-:Y:S08]  /*2480*/  @P4 BRA P3, `(.L_x_41) ;  /* 0x0000000000244947 */ /* 0x000ff00001800000 */
[----:B------:R-:W-:Y:S04]  /*2490*/  BSSY B0, `(.L_x_41) ;  /* 0x0000008000007945 */ /* 0x000fe80003800000 */
[----:B------:R-:W-:Y:S05]  /*24a0*/  @!P2 BRA `(.L_x_42) ;  /* 0x000000000014a947 */ /* 0x000fea0003800000 */
[----:B------:R-:W-:Y:S02]  /*24b0*/  LOP3.LUT P3, RZ, R56, 0xff, RZ, 0xc0, !PT ;  /* 0x000000ff38ff7812 */ /* 0x000fe4000786c0ff */
[----:B------:R-:W-:-:S11]  /*24c0*/  PLOP3.LUT P0, PT, P1, PT, PT, 0x80, 0x0 ;  /* 0x000000000000781c */ /* 0x000fd60000f0f070 */
[----:B------:R-:W-:Y:S05]  /*24d0*/  @!P3 BRA `(.L_x_43) ;  /* 0x00000000000cb947 */ /* 0x000fea0003800000 */
[----:B-----5:R-:W-:Y:S01]  /*24e0*/  FSETP.EQ.AND P0, PT, R57, RZ, PT ;  /* 0x000000ff3900720b */ /* 0x020fe20003f02000 */
[----:B------:R-:W-:-:S12]  /*24f0*/  BRA `(.L_x_43) ;  /* 0x0000000000047947 */ /* 0x000fd80003800000 */
.L_x_42:
[----:B-----5:R-:W-:-:S13]  /*2500*/  FSETP.EQ.AND P0, PT, R57, RZ, PT ;  /* 0x000000ff3900720b */ /* 0x020fda0003f02000 */
.L_x_43:
[----:B------:R-:W-:Y:S05]  /*2510*/  BSYNC B0 ;  /* 0x0000000000007941 */ /* 0x000fea0003800000 */
.L_x_41:
[----:B------:R-:W-:Y:S04]  /*2520*/  BSSY B0, `(.L_x_44) ;  /* 0x0000007000007945 */ /* 0x000fe80003800000 */
[----:B------:R-:W-:Y:S05]  /*2530*/  @!P2 BRA `(.L_x_45) ;  /* 0x000000000010a947 */ /* 0x000fea0003800000 */
[----:B------:R-:W-:-:S13]  /*2540*/  LOP3.LUT P2, RZ, R56, 0xff, RZ, 0xc0, !PT ;  /* 0x000000ff38ff7812 */ /* 0x000fda000784c0ff */
[----:B------:R-:W-:Y:S05]  /*2550*/  @!P2 BRA `(.L_x_46) ;  /* 0x00000000000ca947 */ /* 0x000fea0003800000 */
[----:B-----5:R-:W-:Y:S01]  /*2560*/  FSETP.EQ.AND P1, PT, R57, RZ, PT ;  /* 0x000000ff3900720b */ /* 0x020fe20003f22000 */
[----:B------:R-:W-:-:S12]  /*2570*/  BRA `(.L_x_46) ;  /* 0x0000000000047947 */ /* 0x000fd80003800000 */
.L_x_45:
[----:B-----5:R-:W-:-:S13]  /*2580*/  FSETP.EQ.AND P1, PT, R57, RZ, PT ;  /* 0x000000ff3900720b */ /* 0x020fda0003f22000 */
.L_x_46:
[----:B------:R-:W-:Y:S05]  /*2590*/  BSYNC B0 ;  /* 0x0000000000007941 */ /* 0x000fea0003800000 */
.L_x_44:
[----:B------:R-:W-:Y:S01]  /*25a0*/  ULOP3.LUT UR4, UR49, 0x1, URZ, 0x3c, !UPT ;  /* 0x0000000131047892 */ /* 0x000fe2000f8e3c3f */
[----:B------:R-:W-:Y:S01]  /*25b0*/  BSSY B0, `(.L_x_47) ;  /* 0x0000030000007945 */ /* 0x000fe20003800000 */
[----:B------:R-:W-:Y:S02]  /*25c0*/  MOV R13, UR48 ;  /* 0x00000030000d7c02 */ /* 0x000fe40008000f00 */
[----:B------:R-:W-:Y:S02]  /*25d0*/  CS2R R10, SRZ ;  /* 0x00000000000a7805 */ /* 0x000fe4000001ff00 */
[----:B------:R-:W-:Y:S02]  /*25e0*/  CS2R R8, SRZ ;  /* 0x0000000000087805 */ /* 0x000fe4000001ff00 */
[----:B------:R-:W-:Y:S01]  /*25f0*/  CS2R R6, SRZ ;  /* 0x0000000000067805 */ /* 0x000fe2000001ff00 */
[----:B------:R-:W-:Y:S01]  /*2600*/  IMAD.U32 R12, RZ, RZ, UR4 ;  /* 0x00000004ff0c7e24 */ /* 0x000fe2000f8e00ff */
[----:B------:R-:W-:Y:S01]  /*2610*/  CS2R R4, SRZ ;  /* 0x0000000000047805 */ /* 0x000fe2000001ff00 */
[----:B------:R-:W-:Y:S06]  /*2620*/  @P0 BRA `(.L_x_48) ;  /* 0x0000000000a00947 */ /* 0x000fec0003800000 */
[----:B------:R-:W-:-:S13]  /*2630*/  ISETP.NE.AND P2, PT, R63, 0x3, PT ;  /* 0x000000033f00780c */ /* 0x000fda0003f45270 */
[----:B------:R-:W-:Y:S05]  /*2640*/  @!P2 BRA `(.L_x_49) ;  /* 0x000000000004a947 */ /* 0x000fea0003800000 */
[----:B------:R-:W-:Y:S01]  /*2650*/  BPT.TRAP 0x1 ;  /* 0x000000040000795c */ /* 0x000fe20000300000 */
.L_x_49:
[----:B------:R-:W-:Y:S01]  /*2660*/  IMAD.U32 R3, RZ, RZ, UR48 ;  /* 0x00000030ff037e24 */ /* 0x000fe2000f8e00ff */
[----:B------:R-:W-:Y:S02]  /*2670*/  SHF.L.U32 R0, R12, 0x1f, RZ ;  /* 0x0000001f0c007819 */ /* 0x000fe400000006ff */
[----:B------:R-:W-:Y:S02]  /*2680*/  CS2R R10, SRZ ;  /* 0x00000000000a7805 */ /* 0x000fe4000001ff00 */
[----:B------:R-:W-:-:S04]  /*2690*/  LEA R3, R3, UR52, 0x3 ;  /* 0x0000003403037c11 */ /* 0x000fc8000f8e18ff */
[----:B------:R-:W3:Y:S02]  /*26a0*/  SYNCS.PHASECHK.TRANS64.TRYWAIT P2, [R3+URZ+0x80], R0 ;  /* 0x00008000030075a7 */ /* 0x000ee4000804017f */
[----:B---3--:R-:W-:Y:S05]  /*26b0*/  @!P2 BRA `(.L_x_50) ;  /* 0x0000007000d0a947 */ /* 0x008fea0003800000 */
.L_x_233:
[----:B------:R-:W-:Y:S02]  /*26c0*/  CS2R R8, SRZ ;  /* 0x0000000000087805 */ /* 0x000fe4000001ff00 */
[----:B------:R-:W-:Y:S02]  /*26d0*/  CS2R R6, SRZ ;  /* 0x0000000000067805 */ /* 0x000fe4000001ff00 */
[----:B------:R-:W-:Y:S01]  /*26e0*/  CS2R R4, SRZ ;  /* 0x0000000000047805 */ /* 0x000fe2000001ff00 */
[----:B------:R-:W-:Y:S06]  /*26f0*/  @P1 BRA `(.L_x_51) ;  /* 0x0000000000541947 */ /* 0x000fec0003800000 */
[C---:B---3--:R-:W-:Y:S01]  /*2700*/  IMAD.SHL.U32 R3, R18.reuse, 0x20, RZ ;  /* 0x0000002012037824 */ /* 0x048fe200078e00ff */
[C---:B------:R-:W-:Y:S01]  /*2710*/  SHF.L.U32 R0, R18.reuse, 0x4, RZ ;  /* 0x0000000412007819 */ /* 0x040fe200000006ff */
[----:B------:R-:W-:Y:S01]  /*2720*/  IMAD.SHL.U32 R7, R18, 0x4, RZ ;  /* 0x0000000412077824 */ /* 0x000fe200078e00ff */
[----:B------:R-:W-:Y:S01]  /*2730*/  SHF.R.U32.HI R5, RZ, 0x1, R18 ;  /* 0x00000001ff057819 */ /* 0x000fe20000011612 */
[----:B------:R-:W-:Y:S05]  /*2740*/  WARPSYNC.ALL ;  /* 0x0000000000007948 */ /* 0x000fea0003800000 */
[----:B------:R-:W-:Y:S02]  /*2750*/  LOP3.LUT R0, R0, 0xe00, RZ, 0xc0, !PT ;  /* 0x00000e0000007812 */ /* 0x000fe400078ec0ff */
[----:B------:R-:W-:-:S02]  /*2760*/  LOP3.LUT R4, R3, 0xc0, RZ, 0xc0, !PT ;  /* 0x000000c003047812 */ /* 0x000fc400078ec0ff */
[----:B------:R-:W-:Y:S02]  /*2770*/  LOP3.LUT R0, R0, 0x20, R3, 0xf8, !PT ;  /* 0x0000002000007812 */ /* 0x000fe400078ef803 */
[----:B------:R-:W-:Y:S02]  /*2780*/  LOP3.LUT R4, R4, 0x8, R5, 0xf8, !PT ;  /* 0x0000000804047812 */ /* 0x000fe400078ef805 */
[----:B------:R-:W-:Y:S02]  /*2790*/  LOP3.LUT R0, R0, 0x100, R3, 0xf8, !PT ;  /* 0x0000010000007812 */ /* 0x000fe400078ef803 */
[----:B------:R-:W-:Y:S02]  /*27a0*/  LOP3.LUT R7, R4, 0x18, R7, 0x78, !PT ;  /* 0x0000001804077812 */ /* 0x000fe400078e7807 */
[----:B------:R-:W-:Y:S02]  /*27b0*/  MOV R3, UR48 ;  /* 0x0000003000037c02 */ /* 0x000fe40008000f00 */
[----:B------:R-:W-:-:S02]  /*27c0*/  LOP3.LUT R0, R0, R7, RZ, 0xfc, !PT ;  /* 0x0000000700007212 */ /* 0x000fc400078efcff */
[----:B------:R-:W-:-:S03]  /*27d0*/  LOP3.LUT P2, RZ, R18, 0x4, RZ, 0xc0, !PT ;  /* 0x0000000412ff7812 */ /* 0x000fc6000784c0ff */
[----:B------:R-:W-:-:S05]  /*27e0*/  IMAD R0, R3, 0x1000, R0 ;  /* 0x0000100003007824 */ /* 0x000fca00078e0200 */
[----:B------:R-:W-:-:S04]  /*27f0*/  LEA R0, R0, UR52, 0x1 ;  /* 0x0000003400007c11 */ /* 0x000fc8000f8e08ff */
[C---:B------:R-:W-:Y:S01]  /*2800*/  IADD3 R8, R0.reuse, 0x220, RZ ;  /* 0x0000022000087810 */ /* 0x040fe20007ffe0ff */
[----:B------:R-:W-:Y:S01]  /*2810*/  VIADD R3, R0, 0x200 ;  /* 0x0000020000037836 */ /* 0x000fe20000000000 */
[----:B------:R4:W3:Y:S03]  /*2820*/  LDSM.16.M88.4 R4, [R0+0x200] ;  /* 0x000200000004783b */ /* 0x0008e60000000200 */
[----:B------:R-:W-:-:S06]  /*2830*/  @P2 VIADD R8, R3, 0xffffffe0 ;  /* 0xffffffe003082836 */ /* 0x000fcc0000000000 */
[----:B----4-:R-:W1:Y:S02]  /*2840*/  LDSM.16.M88.4 R8, [R8] ;  /* 0x000000000808783b */ /* 0x010e640000000200 */
.L_x_51:
[----:B------:R-:W-:-:S04]  /*2850*/  UIADD3 UR4, UR48, 0x1, URZ ;  /* 0x0000000130047890 */ /* 0x000fc8000fffe03f */
[----:B------:R-:W-:-:S04]  /*2860*/  UISETP.NE.AND UP0, UPT, UR4, 0x3, UPT ;  /* 0x000000030400788c */ /* 0x000fc8000bf05270 */
[----:B------:R-:W-:Y:S02]  /*2870*/  USEL UR5, URZ, 0x1, UP0 ;  /* 0x000000013f057887 */ /* 0x000fe40008000000 */
[----:B------:R-:W-:-:S04]  /*2880*/  USEL UR4, UR4, URZ, UP0 ;  /* 0x0000003f04047287 */ /* 0x000fc80008000000 */
[----:B------:R-:W-:Y:S02]  /*2890*/  LOP3.LUT R12, R12, UR5, RZ, 0x3c, !PT ;  /* 0x000000050c0c7c12 */ /* 0x000fe4000f8e3cff */
[----:B------:R-:W-:-:S07]  /*28a0*/  IMAD.U32 R13, RZ, RZ, UR4 ;  /* 0x00000004ff0d7e24 */ /* 0x000fce000f8e00ff */
.L_x_48:
[----:B------:R-:W-:Y:S05]  /*28b0*/  BSYNC B0 ;  /* 0x0000000000007941 */ /* 0x000fea0003800000 */
.L_x_47:
[--C-:B---3--:R-:W-:Y:S02]  /*28c0*/  HADD2.F32 R0, -RZ, R4.reuse.H0_H0 ;  /* 0x20000004ff007230 */ /* 0x108fe40000004100 */
[C---:B-----5:R-:W-:Y:S01]  /*28d0*/  FMUL R24, R58.reuse, R24 ;  /* 0x000000183a187220 */ /* 0x060fe20000400000 */
[C---:B------:R-:W-:Y:S01]  /*28e0*/  FMUL R60, R58.reuse, R25 ;  /* 0x000000193a3c7220 */ /* 0x040fe20000400000 */
[----:B------:R-:W-:Y:S01]  /*28f0*/  MOV R73, 0x3bbb989d ;  /* 0x3bbb989d00497802 */ /* 0x000fe20000000f00 */
[----:B------:R-:W-:Y:S02]  /*2900*/  HADD2.F32 R14, -RZ, R5.H0_H0 ;  /* 0x20000005ff0e7230 */ /* 0x000fe40000004100 */
[----:B------:R-:W-:Y:S01]  /*2910*/  FFMA R3, R57, R0, R24 ;  /* 0x0000000039037223 */ /* 0x000fe20000000018 */
[----:B------:R-:W-:Y:S02]  /*2920*/  HADD2.F32 R0, -RZ, R4.H1_H1 ;  /* 0x30000004ff007230 */ /* 0x000fe40000004100 */
[----:B------:R-:W-:Y:S01]  /*2930*/  FMUL R21, R58, R28 ;  /* 0x0000001c3a157220 */ /* 0x000fe20000400000 */
[----:B------:R-:W-:-:S02]  /*2940*/  HADD2.F32 R24, -RZ, R6.H0_H0 ;  /* 0x20000006ff187230 */ /* 0x000fc40000004100 */
[C---:B------:R-:W-:Y:S01]  /*2950*/  FMUL R15, R58.reuse, R26 ;  /* 0x0000001a3a0f7220 */ /* 0x040fe20000400000 */
[----:B------:R-:W-:Y:S02]  /*2960*/  HADD2.F32 R20, -RZ, R5.H1_H1 ;  /* 0x30000005ff147230 */ /* 0x000fe40000004100 */
[C---:B------:R-:W-:Y:S01]  /*2970*/  FFMA R60, R57.reuse, R0, R60 ;  /* 0x00000000393c7223 */ /* 0x040fe2000000003c */
[----:B------:R-:W-:Y:S02]  /*2980*/  HADD2.F32 R0, -RZ, R6.H1_H1 ;  /* 0x30000006ff007230 */ /* 0x000fe40000004100 */
[----:B------:R-:W-:Y:S01]  /*2990*/  FFMA R21, R57, R24, R21 ;  /* 0x0000001839157223 */ /* 0x000fe20000000015 */
[----:B------:R-:W-:Y:S02]  /*29a0*/  IMAD.MOV.U32 R74, RZ, RZ, 0x437c0000 ;  /* 0x437c0000ff4a7424 */ /* 0x000fe400078e00ff */
[----:B------:R-:W-:Y:S01]  /*29b0*/  FFMA.SAT R25, -R3, R73, 0.5 ;  /* 0x3f00000003197423 */ /* 0x000fe20000002149 */
[C---:B------:R-:W-:Y:S01]  /*29c0*/  FMUL R27, R58.reuse, R27 ;  /* 0x0000001b3a1b7220 */ /* 0x040fe20000400000 */
[----:B------:R-:W-:Y:S01]  /*29d0*/  FFMA R15, R57, R14, R15 ;  /* 0x0000000e390f7223 */ /* 0x000fe2000000000f */
[----:B------:R-:W-:Y:S01]  /*29e0*/  FMUL R24, R58, R29 ;  /* 0x0000001d3a187220 */ /* 0x000fe20000400000 */
[----:B------:R-:W-:-:S02]  /*29f0*/  HADD2.F32 R14, -RZ, R7.H0_H0 ;  /* 0x20000007ff0e7230 */ /* 0x000fc40000004100 */
[----:B------:R-:W-:Y:S01]  /*2a00*/  FMUL R23, R58, R30 ;  /* 0x0000001e3a177220 */ /* 0x000fe20000400000 */
[----:B------:R-:W-:Y:S01]  /*2a10*/  FFMA.RM R25, R25, R74, 12582913 ;  /* 0x4b40000119197423 */ /* 0x000fe2000000404a */
[C---:B------:R-:W-:Y:S01]  /*2a20*/  FFMA R27, R57.reuse, R20, R27 ;  /* 0x00000014391b7223 */ /* 0x040fe2000000001b */
[C---:B------:R-:W-:Y:S01]  /*2a30*/  FFMA R24, R57.reuse, R0, R24 ;  /* 0x0000000039187223 */ /* 0x040fe20000000018 */
[----:B------:R-:W-:Y:S01]  /*2a40*/  FFMA.SAT R28, -R60, R73, 0.5 ;  /* 0x3f0000003c1c7423 */ /* 0x000fe20000002149 */
[--C-:B-1----:R-:W-:Y:S02]  /*2a50*/  HADD2.F32 R0, -RZ, R8.reuse.H0_H0 ;  /* 0x20000008ff007230 */ /* 0x102fe40000004100 */
[----:B------:R-:W-:Y:S01]  /*2a60*/  FFMA R23, R57, R14, R23 ;  /* 0x0000000e39177223 */ /* 0x000fe20000000017 */
[C---:B------:R-:W-:Y:S01]  /*2a70*/  FMUL R32, R58.reuse, R32 ;  /* 0x000000203a207220 */ /* 0x040fe20000400000 */
[----:B------:R-:W-:Y:S02]  /*2a80*/  HADD2.F32 R14, -RZ, R8.H1_H1 ;  /* 0x30000008ff0e7230 */ /* 0x000fe40000004100 */
[----:B------:R-:W-:Y:S01]  /*2a90*/  FADD R26, R25, -12583039 ;  /* 0xcb40007f191a7421 */ /* 0x000fe20000000000 */
[----:B------:R-:W-:Y:S01]  /*2aa0*/  FMUL R33, R58, R33 ;  /* 0x000000213a217220 */ /* 0x000fe20000400000 */
[----:B------:R-:W-:Y:S01]  /*2ab0*/  FFMA.RM R29, R28, R74, 12582913 ;  /* 0x4b4000011c1d7423 */ /* 0x000fe2000000404a */
[-C--:B--2---:R-:W-:Y:S01]  /*2ac0*/  FFMA.SAT R59, -R27, R73.reuse, 0.5 ;  /* 0x3f0000001b3b7423 */ /* 0x084fe20000002149 */
[----:B------:R-:W-:Y:S01]  /*2ad0*/  FFMA.SAT R28, -R15, R73, 0.5 ;  /* 0x3f0000000f1c7423 */ /* 0x000fe20000002149 */
[----:B------:R-:W-:Y:S01]  /*2ae0*/  FFMA R32, R57, R0, R32 ;  /* 0x0000000039207223 */ /* 0x000fe20000000020 */
[----:B------:R-:W-:-:S02]  /*2af0*/  HADD2.F32 R0, -RZ, R9.H0_H0 ;  /* 0x20000009ff007230 */ /* 0x000fc40000004100 */
[----:B------:R-:W-:Y:S01]  /*2b00*/  FFMA R26, -R3, 1.4426950216293334961, -R26 ;  /* 0x3fb8aa3b031a7823 */ /* 0x000fe2000000091a */
[----:B------:R-:W-:Y:S01]  /*2b10*/  FFMA R14, R57, R14, R33 ;  /* 0x0000000e390e7223 */ /* 0x000fe20000000021 */
[----:B------:R-:W-:Y:S01]  /*2b20*/  FMUL R34, R58, R34 ;  /* 0x000000223a227220 */ /* 0x000fe20000400000 */
[-C--:B------:R-:W-:Y:S01]  /*2b30*/  FFMA.RM R59, R59, R74.reuse, 12582913 ;  /* 0x4b4000013b3b7423 */ /* 0x080fe2000000404a */
[----:B------:R-:W-:Y:S01]  /*2b40*/  FFMA.RM R33, R28, R74, 12582913 ;  /* 0x4b4000011c217423 */ /* 0x000fe2000000404a */
[----:B------:R-:W-:Y:S02]  /*2b50*/  HADD2.F32 R20, -RZ, R7.H1_H1 ;  /* 0x30000007ff147230 */ /* 0x000fe40000004100 */
[C---:B------:R-:W-:Y:S01]  /*2b60*/  FMUL R31, R58.reuse, R31 ;  /* 0x0000001f3a1f7220 */ /* 0x040fe20000400000 */
[----:B------:R-:W-:Y:S01]  /*2b70*/  FFMA R3, -R3, 1.925963033500011079e-08, R26 ;  /* 0x32a5706003037823 */ /* 0x000fe2000000011a */
[----:B------:R-:W-:Y:S01]  /*2b80*/  FFMA R34, R57, R0, R34 ;  /* 0x0000000039227223 */ /* 0x000fe20000000022 */
[----:B------:R-:W-:Y:S01]  /*2b90*/  FMUL R26, R58, R35 ;  /* 0x000000233a1a7220 */ /* 0x000fe20000400000 */
[----:B------:R-:W-:Y:S01]  /*2ba0*/  FADD R62, R59, -12583039 ;  /* 0xcb40007f3b3e7421 */ /* 0x000fe20000000000 */
[----:B------:R-:W-:Y:S01]  /*2bb0*/  FADD R28, R33, -12583039 ;  /* 0xcb40007f211c7421 */ /* 0x000fe20000000000 */
[----:B------:R-:W-:-:S02]  /*2bc0*/  HADD2.F32 R0, -RZ, R9.H1_H1 ;  /* 0x30000009ff007230 */ /* 0x000fc40000004100 */
[-C--:B------:R-:W-:Y:S01]  /*2bd0*/  FFMA.SAT R35, -R21, R73.reuse, 0.5 ;  /* 0x3f00000015237423 */ /* 0x080fe20000002149 */
[----:B------:R-:W-:Y:S01]  /*2be0*/  FFMA R20, R57, R20, R31 ;  /* 0x0000001439147223 */ /* 0x000fe2000000001f */
[----:B------:R-:W-:Y:S01]  /*2bf0*/  FADD R31, R29, -12583039 ;  /* 0xcb40007f1d1f7421 */ /* 0x000fe20000000000 */
[----:B------:R-:W-:Y:S01]  /*2c00*/  FFMA R64, -R27, 1.4426950216293334961, -R62 ;  /* 0x3fb8aa3b1b407823 */ /* 0x000fe2000000093e */
[----:B------:R-:W-:Y:S01]  /*2c10*/  FFMA R28, -R15, 1.4426950216293334961, -R28 ;  /* 0x3fb8aa3b0f1c7823 */ /* 0x000fe2000000091c */
[----:B------:R-:W-:Y:S01]  /*2c20*/  FFMA.RM R35, R35, R74, 12582913 ;  /* 0x4b40000123237423 */ /* 0x000fe2000000404a */
[----:B------:R-:W-:Y:S01]  /*2c30*/  FFMA R26, R57, R0, R26 ;  /* 0x00000000391a7223 */ /* 0x000fe2000000001a */
[--C-:B------:R-:W-:Y:S02]  /*2c40*/  HADD2.F32 R0, -RZ, R10.reuse.H0_H0 ;  /* 0x2000000aff007230 */ /* 0x100fe40000004100 */
[----:B------:R-:W-:Y:S01]  /*2c50*/  FFMA R31, -R60, 1.4426950216293334961, -R31 ;  /* 0x3fb8aa3b3c1f7823 */ /* 0x000fe2000000091f */
[----:B------:R-:W-:Y:S01]  /*2c60*/  FMUL R36, R58, R36 ;  /* 0x000000243a247220 */ /* 0x000fe20000400000 */
[----:B------:R-:W-:Y:S01]  /*2c70*/  FFMA R64, -R27, 1.925963033500011079e-08, R64 ;  /* 0x32a570601b407823 */ /* 0x000fe20000000140 */
[----:B------:R-:W-:Y:S01]  /*2c80*/  FFMA R28, -R15, 1.925963033500011079e-08, R28 ;  /* 0x32a570600f1c7823 */ /* 0x000fe2000000011c */
[----:B------:R-:W-:Y:S01]  /*2c90*/  FADD R66, R35, -12583039 ;  /* 0xcb40007f23427421 */ /* 0x000fe20000000000 */
[----:B------:R-:W-:Y:S01]  /*2ca0*/  FFMA.SAT R27, -R20, R73, 0.5 ;  /* 0x3f000000141b7423 */ /* 0x000fe20000002149 */
[----:B------:R-:W-:Y:S01]  /*2cb0*/  FFMA R31, -R60, 1.925963033500011079e-08, R31 ;  /* 0x32a570603c1f7823 */ /* 0x000fe2000000011f */
[----:B------:R-:W-:Y:S01]  /*2cc0*/  FFMA R36, R57, R0, R36 ;  /* 0x0000000039247223 */ /* 0x000fe20000000024 */
[----:B------:R1:W-:Y:S01]  /*2cd0*/  MUFU.EX2 R62, R28 ;  /* 0x0000001c003e7308 */ /* 0x0003e20000000800 */
[----:B------:R-:W-:Y:S01]  /*2ce0*/  FFMA R66, -R21, 1.4426950216293334961, -R66 ;  /* 0x3fb8aa3b15427823 */ /* 0x000fe20000000942 */
[----:B------:R-:W-:-:S02]  /*2cf0*/  HADD2.F32 R0, -RZ, R10.H1_H1 ;  /* 0x3000000aff007230 */ /* 0x000fc40000004100 */
[----:B------:R-:W-:Y:S01]  /*2d00*/  FFMA.RM R27, R27, R74, 12582913 ;  /* 0x4b4000011b1b7423 */ /* 0x000fe2000000404a */
[----:B------:R-:W-:Y:S01]  /*2d10*/  FMUL R38, R58, R38 ;  /* 0x000000263a267220 */ /* 0x000fe20000400000 */
[----:B------:R-:W-:Y:S01]  /*2d20*/  FFMA R66, -R21, 1.925963033500011079e-08, R66 ;  /* 0x32a5706015427823 */ /* 0x000fe20000000142 */
[-C--:B------:R-:W-:Y:S01]  /*2d30*/  FFMA.SAT R21, -R23, R73.reuse, 0.5 ;  /* 0x3f00000017157423 */ /* 0x080fe20000002149 */
[----:B------:R-:W-:Y:S01]  /*2d40*/  FFMA.SAT R67, -R26, R73, 0.5 ;  /* 0x3f0000001a437423 */ /* 0x000fe20000002149 */
[----:B------:R2:W-:Y:S01]  /*2d50*/  MUFU.EX2 R60, R31 ;  /* 0x0000001f003c7308 */ /* 0x0005e20000000800 */
[----:B-1----:R-:W-:Y:S01]  /*2d60*/  FMUL R28, R58, R37 ;  /* 0x000000253a1c7220 */ /* 0x002fe20000400000 */
[-C--:B------:R-:W-:Y:S01]  /*2d70*/  FFMA.RM R21, R21, R74.reuse, 12582913 ;  /* 0x4b40000115157423 */ /* 0x080fe2000000404a */
[----:B------:R-:W-:Y:S01]  /*2d80*/  FFMA.SAT R37, -R32, R73, 0.5 ;  /* 0x3f00000020257423 */ /* 0x000fe20000002149 */
[----:B------:R-:W-:Y:S01]  /*2d90*/  FFMA.RM R67, R67, R74, 12582913 ;  /* 0x4b40000143437423 */ /* 0x000fe2000000404a */
[----:B------:R-:W-:Y:S01]  /*2da0*/  FFMA R28, R57, R0, R28 ;  /* 0x00000000391c7223 */ /* 0x000fe2000000001c */
[----:B------:R-:W-:-:S02]  /*2db0*/  HADD2.F32 R0, -RZ, R11.H0_H0 ;  /* 0x2000000bff007230 */ /* 0x000fc40000004100 */
[----:B------:R-:W-:Y:S01]  /*2dc0*/  FADD R68, R21, -12583039 ;  /* 0xcb40007f15447421 */ /* 0x000fe20000000000 */
[----:B------:R1:W3:Y:S01]  /*2dd0*/  MUFU.EX2 R30, R3 ;  /* 0x00000003001e7308 */ /* 0x0002e20000000800 */
[----:B--2---:R-:W-:Y:S01]  /*2de0*/  FADD R31, R27, -12583039 ;  /* 0xcb40007f1b1f7421 */ /* 0x004fe20000000000 */
[----:B------:R-:W-:Y:S01]  /*2df0*/  FFMA.RM R37, R37, R74, 12582913 ;  /* 0x4b40000125257423 */ /* 0x000fe2000000404a */
[----:B------:R-:W-:Y:S01]  /*2e00*/  FFMA R38, R57, R0, R38 ;  /* 0x0000000039267223 */ /* 0x000fe20000000026 */
[----:B------:R-:W-:Y:S02]  /*2e10*/  HADD2.F32 R0, -RZ, R11.H1_H1 ;  /* 0x3000000bff007230 */ /* 0x000fe40000004100 */
[----:B------:R-:W-:Y:S01]  /*2e20*/  FFMA R31, -R20, 1.4426950216293334961, -R31 ;  /* 0x3fb8aa3b141f7823 */ /* 0x000fe2000000091f */
[----:B------:R-:W-:Y:S01]  /*2e30*/  FFMA R68, -R23, 1.4426950216293334961, -R68 ;  /* 0x3fb8aa3b17447823 */ /* 0x000fe20000000944 */
[----:B------:R-:W-:Y:S01]  /*2e40*/  FADD R69, R67, -12583039 ;  /* 0xcb40007f43457421 */ /* 0x000fe20000000000 */
[-C--:B------:R-:W-:Y:S01]  /*2e50*/  FFMA.SAT R71, -R38, R73.reuse, 0.5 ;  /* 0x3f00000026477423 */ /* 0x080fe20000002149 */
[----:B-1----:R-:W-:Y:S01]  /*2e60*/  FFMA.SAT R3, -R24, R73, 0.5 ;  /* 0x3f00000018037423 */ /* 0x002fe20000002149 */
[----:B------:R-:W-:Y:S01]  /*2e70*/  FFMA R31, -R20, 1.925963033500011079e-08, R31 ;  /* 0x32a57060141f7823 */ /* 0x000fe2000000011f */
[----:B------:R-:W-:Y:S01]  /*2e80*/  FMUL R20, R58, R39 ;  /* 0x000000273a147220 */ /* 0x000fe20000400000 */
[----:B------:R-:W-:Y:S01]  /*2e90*/  FFMA R68, -R23, 1.925963033500011079e-08, R68 ;  /* 0x32a5706017447823 */ /* 0x000fe20000000144 */
[----:B------:R-:W-:Y:S01]  /*2ea0*/  FFMA.RM R3, R3, R74, 12582913 ;  /* 0x4b40000103037423 */ /* 0x000fe2000000404a */
[-C--:B------:R-:W-:Y:S01]  /*2eb0*/  FFMA.SAT R23, -R14, R73.reuse, 0.5 ;  /* 0x3f0000000e177423 */ /* 0x080fe20000002149 */
[----:B------:R-:W-:Y:S01]  /*2ec0*/  FFMA R20, R57, R0, R20 ;  /* 0x0000000039147223 */ /* 0x000fe20000000014 */
[----:B------:R-:W-:Y:S01]  /*2ed0*/  FFMA.SAT R0, -R34, R73, 0.5 ;  /* 0x3f00000022007423 */ /* 0x000fe20000002149 */
[----:B------:R-:W-:Y:S01]  /*2ee0*/  FADD R15, R3, -12583039 ;  /* 0xcb40007f030f7421 */ /* 0x000fe20000000000 */
[-C--:B------:R-:W-:Y:S01]  /*2ef0*/  FFMA.RM R23, R23, R74.reuse, 12582913 ;  /* 0x4b40000117177423 */ /* 0x080fe2000000404a */
[----:B------:R1:W-:Y:S01]  /*2f00*/  MUFU.EX2 R70, R31 ;  /* 0x0000001f00467308 */ /* 0x0003e20000000800 */
[-C--:B------:R-:W-:Y:S01]  /*2f10*/  FFMA.RM R65, R0, R74.reuse, 12582913 ;  /* 0x4b40000100417423 */ /* 0x080fe2000000404a */
[----:B------:R-:W-:Y:S01]  /*2f20*/  FFMA R15, -R24, 1.4426950216293334961, -R15 ;  /* 0x3fb8aa3b180f7823 */ /* 0x000fe2000000090f */
[----:B------:R-:W-:Y:S01]  /*2f30*/  LOP3.LUT R0, R18, 0xff, RZ, 0xc0, !PT ;  /* 0x000000ff12007812 */ /* 0x000fe200078ec0ff */
[----:B------:R-:W-:Y:S01]  /*2f40*/  FFMA R69, -R26, 1.4426950216293334961, -R69 ;  /* 0x3fb8aa3b1a457823 */ /* 0x000fe20000000945 */
[----:B------:R-:W-:Y:S01]  /*2f50*/  FADD R39, R23, -12583039 ;  /* 0xcb40007f17277421 */ /* 0x000fe20000000000 */
[----:B------:R-:W-:Y:S01]  /*2f60*/  FFMA R15, -R24, 1.925963033500011079e-08, R15 ;  /* 0x32a57060180f7823 */ /* 0x000fe2000000010f */
[----:B------:R-:W-:Y:S01]  /*2f70*/  FFMA.RM R72, R71, R74, 12582913 ;  /* 0x4b40000147487423 */ /* 0x000fe2000000404a */
[----:B------:R-:W-:-:S02]  /*2f80*/  VIADD R0, R0, 0x1f ;  /* 0x0000001f00007836 */ /* 0x000fc40000000000 */
[----:B-1----:R-:W-:Y:S01]  /*2f90*/  FADD R31, R65, -12583039 ;  /* 0xcb40007f411f7421 */ /* 0x002fe20000000000 */
[----:B------:R1:W2:Y:S01]  /*2fa0*/  MUFU.EX2 R24, R15 ;  /* 0x0000000f00187308 */ /* 0x0002a20000000800 */
[----:B------:R-:W-:Y:S01]  /*2fb0*/  FFMA R69, -R26, 1.925963033500011079e-08, R69 ;  /* 0x32a570601a457823 */ /* 0x000fe20000000145 */
[-C--:B------:R-:W-:Y:S01]  /*2fc0*/  FFMA.SAT R26, -R28, R73.reuse, 0.5 ;  /* 0x3f0000001c1a7423 */ /* 0x080fe20000002149 */
[----:B------:R-:W-:Y:S01]  /*2fd0*/  FFMA R31, -R34, 1.4426950216293334961, -R31 ;  /* 0x3fb8aa3b221f7823 */ /* 0x000fe2000000091f */
[----:B------:R-:W-:Y:S01]  /*2fe0*/  ISETP.GT.U32.AND P5, PT, R0, 0x3e, PT ;  /* 0x0000003e0000780c */ /* 0x000fe20003fa4070 */
[----:B------:R-:W-:Y:S01]  /*2ff0*/  FFMA R39, -R14, 1.4426950216293334961, -R39 ;  /* 0x3fb8aa3b0e277823 */ /* 0x000fe20000000927 */
[-C--:B------:R-:W-:Y:S01]  /*3000*/  FFMA.SAT R0, -R36, R73.reuse, 0.5 ;  /* 0x3f00000024007423 */ /* 0x080fe20000002149 */
[----:B------:R-:W-:Y:S01]  /*3010*/  FFMA.SAT R73, -R20, R73, 0.5 ;  /* 0x3f00000014497423 */ /* 0x000fe20000002149 */
[----:B------:R-:W-:Y:S01]  /*3020*/  FFMA R31, -R34, 1.925963033500011079e-08, R31 ;  /* 0x32a57060221f7823 */ /* 0x000fe2000000011f */
[----:B-1----:R-:W-:Y:S01]  /*3030*/  FADD R15, R37, -12583039 ;  /* 0xcb40007f250f7421 */ /* 0x002fe20000000000 */
[-C--:B------:R-:W-:Y:S01]  /*3040*/  FFMA.RM R34, R26, R74.reuse, 12582913 ;  /* 0x4b4000011a227423 */ /* 0x080fe2000000404a */
[----:B------:R-:W-:Y:S01]  /*3050*/  FFMA R39, -R14, 1.925963033500011079e-08, R39 ;  /* 0x32a570600e277823 */ /* 0x000fe20000000127 */
[----:B------:R-:W-:Y:S01]  /*3060*/  FFMA.RM R73, R73, R74, 12582913 ;  /* 0x4b40000149497423 */ /* 0x000fe2000000404a */
[----:B------:R-:W-:Y:S01]  /*3070*/  FFMA R15, -R32, 1.4426950216293334961, -R15 ;  /* 0x3fb8aa3b200f7823 */ /* 0x000fe2000000090f */
[----:B------:R-:W-:Y:S01]  /*3080*/  SHF.L.U32 R25, R25, 0x17, RZ ;  /* 0x0000001719197819 */ /* 0x000fe200000006ff */
[----:B------:R-:W-:Y:S01]  /*3090*/  FADD R71, R34, -12583039 ;  /* 0xcb40007f22477421 */ /* 0x000fe20000000000 */
[----:B------:R-:W-:Y:S01]  /*30a0*/  MUFU.EX2 R14, R39 ;  /* 0x00000027000e7308 */ /* 0x000fe20000000800 */
[----:B------:R-:W-:Y:S01]  /*30b0*/  FFMA R15, -R32, 1.925963033500011079e-08, R15 ;  /* 0x32a57060200f7823 */ /* 0x000fe2000000010f */
[----:B------:R-:W-:-:S02]  /*30c0*/  IMAD.SHL.U32 R29, R29, 0x800000, RZ ;  /* 0x008000001d1d7824 */ /* 0x000fc400078e00ff */
[----:B------:R-:W-:Y:S01]  /*30d0*/  FADD R75, R73, -12583039 ;  /* 0xcb40007f494b7421 */ /* 0x000fe20000000000 */
[----:B------:R-:W-:Y:S02]  /*30e0*/  IMAD.SHL.U32 R3, R3, 0x800000, RZ ;  /* 0x0080000003037824 */ /* 0x000fe400078e00ff */
[----:B---3--:R-:W-:Y:S01]  /*30f0*/  FFMA R25, R25, R30, 1 ;  /* 0x3f80000019197423 */ /* 0x008fe2000000001e */
[----:B------:R-:W-:Y:S01]  /*3100*/  FFMA R71, -R28, 1.4426950216293334961, -R71 ;  /* 0x3fb8aa3b1c477823 */ /* 0x000fe20000000947 */
[----:B------:R-:W-:Y:S01]  /*3110*/  FFMA R60, R29, R60, 1 ;  /* 0x3f8000001d3c7423 */ /* 0x000fe2000000003c */
[----:B------:R1:W-:Y:S01]  /*3120*/  MUFU.EX2 R32, R15 ;  /* 0x0000000f00207308 */ /* 0x0003e20000000800 */
[----:B------:R-:W-:Y:S01]  /*3130*/  FFMA R75, -R20, 1.4426950216293334961, -R75 ;  /* 0x3fb8aa3b144b7823 */ /* 0x000fe2000000094b */
[----:B--2---:R-:W-:Y:S01]  /*3140*/  FFMA R29, R3, R24, 1 ;  /* 0x3f800000031d7423 */ /* 0x004fe20000000018 */
[----:B------:R-:W-:Y:S02]  /*3150*/  VIADD R3, R25, 0x1800000 ;  /* 0x0180000019037836 */ /* 0x000fe40000000000 */
[----:B------:R-:W-:Y:S01]  /*3160*/  FFMA R71, -R28, 1.925963033500011079e-08, R71 ;  /* 0x32a570601c477823 */ /* 0x000fe20000000147 */
[----:B------:R-:W-:Y:S01]  /*3170*/  FFMA R75, -R20, 1.925963033500011079e-08, R75 ;  /* 0x32a57060144b7823 */ /* 0x000fe2000000014b */
[----:B------:R-:W-:Y:S01]  /*3180*/  IMAD.SHL.U32 R33, R33, 0x800000, RZ ;  /* 0x0080000021217824 */ /* 0x000fe200078e00ff */
[----:B------:R-:W-:Y:S01]  /*3190*/  SHF.L.U32 R59, R59, 0x17, RZ ;  /* 0x000000173b3b7819 */ /* 0x000fe200000006ff */
[----:B------:R-:W2:Y:S01]  /*31a0*/  MUFU.EX2 R64, R64 ;  /* 0x0000004000407308 */ /* 0x000ea20000000800 */
[----:B-1----:R-:W-:Y:S01]  /*31b0*/  FFMA.RM R15, R0, R74, 12582913 ;  /* 0x4b400001000f7423 */ /* 0x002fe2000000404a */
[----:B------:R-:W-:Y:S01]  /*31c0*/  LOP3.LUT R3, R3, 0x7f800000, RZ, 0xc0, !PT ;  /* 0x7f80000003037812 */ /* 0x000fe200078ec0ff */
[----:B------:R-:W-:Y:S01]  /*31d0*/  IMAD.SHL.U32 R35, R35, 0x800000, RZ ;  /* 0x0080000023237824 */ /* 0x000fe200078e00ff */
[----:B------:R-:W-:Y:S01]  /*31e0*/  SHF.L.U32 R21, R21, 0x17, RZ ;  /* 0x0000001715157819 */ /* 0x000fe200000006ff */
[----:B------:R-:W-:Y:S01]  /*31f0*/  FADD R39, R15, -12583039 ;  /* 0xcb40007f0f277421 */ /* 0x000fe20000000000 */
[----:B------:R-:W-:Y:S01]  /*3200*/  ISETP.GT.U32.AND P2, PT, R3, 0x1ffffff, PT ;  /* 0x01ffffff0300780c */ /* 0x000fe20003f44070 */
[----:B------:R-:W-:Y:S01]  /*3210*/  IMAD.SHL.U32 R27, R27, 0x800000, RZ ;  /* 0x008000001b1b7824 */ /* 0x000fe200078e00ff */
[----:B------:R1:W3:Y:S01]  /*3220*/  MUFU.EX2 R0, R31 ;  /* 0x0000001f00007308 */ /* 0x0002e20000000800 */
[C---:B------:R-:W-:Y:S01]  /*3230*/  FFMA R39, -R36.reuse, 1.4426950216293334961, -R39 ;  /* 0x3fb8aa3b24277823 */ /* 0x040fe20000000927 */
[----:B------:R-:W-:Y:S01]  /*3240*/  SHF.L.U32 R23, R23, 0x17, RZ ;  /* 0x0000001717177819 */ /* 0x000fe200000006ff */
[----:B------:R-:W-:Y:S01]  /*3250*/  IMAD.SHL.U32 R37, R37, 0x800000, RZ ;  /* 0x0080000025257824 */ /* 0x000fe200078e00ff */
[----:B------:R-:W-:Y:S01]  /*3260*/  SHF.L.U32 R67, R67, 0x17, RZ ;  /* 0x0000001743437819 */ /* 0x000fe200000006ff */
[----:B------:R-:W-:Y:S01]  /*3270*/  FFMA R39, -R36, 1.925963033500011079e-08, R39 ;  /* 0x32a5706024277823 */ /* 0x000fe20000000127 */
[----:B------:R-:W-:Y:S01]  /*3280*/  IMAD.SHL.U32 R65, R65, 0x800000, RZ ;  /* 0x0080000041417824 */ /* 0x000fe200078e00ff */
[----:B------:R-:W-:Y:S01]  /*3290*/  BSSY B1, `(.L_x_52) ;  /* 0x0000026000017945 */ /* 0x000fe20003800000 */
[----:B------:R-:W4:Y:S01]  /*32a0*/  MUFU.EX2 R66, R66 ;  /* 0x0000004200427308 */ /* 0x000f220000000800 */
[C---:B-1----:R-:W-:Y:S01]  /*32b0*/  FADD R31, R72.reuse, -12583039 ;  /* 0xcb40007f481f7421 */ /* 0x042fe20000000000 */
[----:B------:R-:W-:Y:S01]  /*32c0*/  SHF.L.U32 R72, R72, 0x17, RZ ;  /* 0x0000001748487819 */ /* 0x000fe200000006ff */
[----:B------:R-:W-:-:S02]  /*32d0*/  IMAD.SHL.U32 R15, R15, 0x800000, RZ ;  /* 0x008000000f0f7824 */ /* 0x000fc400078e00ff */
[----:B------:R-:W-:Y:S01]  /*32e0*/  FFMA R62, R33, R62, 1 ;  /* 0x3f800000213e7423 */ /* 0x000fe2000000003e */
[----:B------:R-:W-:Y:S01]  /*32f0*/  FFMA R31, -R38, 1.4426950216293334961, -R31 ;  /* 0x3fb8aa3b261f7823 */ /* 0x000fe2000000091f */
[----:B------:R-:W-:Y:S02]  /*3300*/  IMAD.SHL.U32 R34, R34, 0x800000, RZ ;  /* 0x0080000022227824 */ /* 0x000fe400078e00ff */
[----:B--2---:R-:W-:Y:S01]  /*3310*/  FFMA R59, R59, R64, 1 ;  /* 0x3f8000003b3b7423 */ /* 0x004fe20000000040 */
[----:B------:R-:W1:Y:S01]  /*3320*/  MUFU.EX2 R68, R68 ;  /* 0x0000004400447308 */ /* 0x000e620000000800 */
[----:B------:R-:W-:Y:S01]  /*3330*/  FFMA R31, -R38, 1.925963033500011079e-08, R31 ;  /* 0x32a57060261f7823 */ /* 0x000fe2000000011f */
[----:B------:R-:W-:Y:S02]  /*3340*/  IMAD.SHL.U32 R73, R73, 0x800000, RZ ;  /* 0x0080000049497824 */ /* 0x000fe400078e00ff */
[----:B------:R-:W-:Y:S01]  /*3350*/  FFMA R33, R27, R70, 1 ;  /* 0x3f8000001b217423 */ /* 0x000fe20000000046 */
[----:B------:R-:W-:Y:S01]  /*3360*/  FFMA R32, R37, R32, 1 ;  /* 0x3f80000025207423 */ /* 0x000fe20000000020 */
[----:B---3--:R-:W-:-:S02]  /*3370*/  FFMA R64, R65, R0, 1 ;  /* 0x3f80000041407423 */ /* 0x008fc40000000000 */
[----:B------:R-:W2:Y:S01]  /*3380*/  MUFU.EX2 R26, R69 ;  /* 0x00000045001a7308 */ /* 0x000ea20000000800 */
[----:B----4-:R-:W-:Y:S01]  /*3390*/  FFMA R66, R35, R66, 1 ;  /* 0x3f80000023427423 */ /* 0x010fe20000000042 */
[----:B------:R-:W-:-:S06]  /*33a0*/  FFMA R35, R23, R14, 1 ;  /* 0x3f80000017237423 */ /* 0x000fcc000000000e */
[----:B------:R-:W3:Y:S01]  /*33b0*/  MUFU.EX2 R28, R39 ;  /* 0x00000027001c7308 */ /* 0x000ee20000000800 */
[----:B-1----:R-:W-:-:S07]  /*33c0*/  FFMA R68, R21, R68, 1 ;  /* 0x3f80000015447423 */ /* 0x002fce0000000044 */
[----:B------:R-:W1:Y:S01]  /*33d0*/  MUFU.EX2 R71, R71 ;  /* 0x0000004700477308 */ /* 0x000e620000000800 */
[----:B--2---:R-:W-:-:S07]  /*33e0*/  FFMA R67, R67, R26, 1 ;  /* 0x3f80000043437423 */ /* 0x004fce000000001a */
[----:B------:R-:W2:Y:S01]  /*33f0*/  MUFU.EX2 R31, R31 ;  /* 0x0000001f001f7308 */ /* 0x000ea20000000800 */
[----:B---3--:R-:W-:-:S07]  /*3400*/  FFMA R70, R15, R28, 1 ;  /* 0x3f8000000f467423 */ /* 0x008fce000000001c */
[----:B------:R-:W3:Y:S01]  /*3410*/  MUFU.EX2 R20, R75 ;  /* 0x0000004b00147308 */ /* 0x000ee20000000800 */
[----:B-1----:R-:W-:Y:S01]  /*3420*/  FFMA R71, R34, R71, 1 ;  /* 0x3f80000022477423 */ /* 0x002fe20000000047 */
[----:B--2---:R-:W-:Y:S01]  /*3430*/  FFMA R72, R72, R31, 1 ;  /* 0x3f80000048487423 */ /* 0x004fe2000000001f */
[----:B---3--:R-:W-:Y:S01]  /*3440*/  FFMA R73, R73, R20, 1 ;  /* 0x3f80000049497423 */ /* 0x008fe20000000014 */
[----:B------:R-:W-:Y:S06]  /*3450*/  @P2 BRA `(.L_x_53) ;  /* 0x0000000000142947 */ /* 0x000fec0003800000 */
[----:B------:R-:W-:Y:S01]  /*3460*/  IMAD.MOV.U32 R3, RZ, RZ, R25 ;  /* 0x000000ffff037224 */ /* 0x000fe200078e0019 */
[----:B------:R-:W-:-:S07]  /*3470*/  MOV R38, 0x3490 ;  /* 0x0000349000267802 */ /* 0x000fce0000000f00 */
[----:B------:R-:W-:Y:S05]  /*3480*/  CALL.REL.NOINC `($__internal_0_$__cuda_sm20_rcp_rn_f32_slowpath) ;  /* 0x0000006800d47944 */ /* 0x000fea0003c00000 */
[----:B------:R-:W-:Y:S01]  /*3490*/  MOV R14, R0 ;  /* 0x00000000000e7202 */ /* 0x000fe20000000f00 */
[----:B------:R-:W-:Y:S06]  /*34a0*/  BRA `(.L_x_54) ;  /* 0x0000000000107947 */ /* 0x000fec0003800000 */
.L_x_53:
[----:B------:R-:W1:Y:S02]  /*34b0*/  MUFU.RCP R14, R25 ;  /* 0x00000019000e7308 */ /* 0x000e640000001000 */
[----:B-1----:R-:W-:-:S04]  /*34c0*/  FFMA R0, R25, R14, -1 ;  /* 0xbf80000019007423 */ /* 0x002fc8000000000e */
[----:B------:R-:W-:-:S04]  /*34d0*/  FADD.FTZ R3, -R0, -RZ ;  /* 0x800000ff00037221 */ /* 0x000fc80000010100 */
[----:B------:R-:W-:-:S07]  /*34e0*/  FFMA R14, R14, R3, R14 ;  /* 0x000000030e0e7223 */ /* 0x000fce000000000e */
.L_x_54:
[----:B------:R-:W-:Y:S05]  /*34f0*/  BSYNC B1 ;  /* 0x0000000000017941 */ /* 0x000fea0003800000 */
.L_x_52:
[----:B------:R-:W-:Y:S01]  /*3500*/  VIADD R0, R60, 0x1800000 ;  /* 0x018000003c007836 */ /* 0x000fe20000000000 */
[----:B------:R-:W-:Y:S04]  /*3510*/  BSSY B1, `(.L_x_55) ;  /* 0x000000d000017945 */ /* 0x000fe80003800000 */
[----:B------:R-:W-:-:S04]  /*3520*/  LOP3.LUT R0, R0, 0x7f800000, RZ, 0xc0, !PT ;  /* 0x7f80000000007812 */ /* 0x000fc800078ec0ff */
[----:B------:R-:W-:-:S13]  /*3530*/  ISETP.GT.U32.AND P2, PT, R0, 0x1ffffff, PT ;  /* 0x01ffffff0000780c */ /* 0x000fda0003f44070 */
[----:B------:R-:W-:Y:S05]  /*3540*/  @P2 BRA `(.L_x_56) ;  /* 0x0000000000142947 */ /* 0x000fea0003800000 */
[----:B------:R-:W-:Y:S01]  /*3550*/  IMAD.MOV.U32 R3, RZ, RZ, R60 ;  /* 0x000000ffff037224 */ /* 0x000fe200078e003c */
[----:B------:R-:W-:-:S07]  /*3560*/  MOV R38, 0x3580 ;  /* 0x0000358000267802 */ /* 0x000fce0000000f00 */
[----:B------:R-:W-:Y:S05]  /*3570*/  CALL.REL.NOINC `($__internal_0_$__cuda_sm20_rcp_rn_f32_slowpath) ;  /* 0x0000006800987944 */ /* 0x000fea0003c00000 */
[----:B------:R-:W-:Y:S01]  /*3580*/  MOV R15, R0 ;  /* 0x00000000000f7202 */ /* 0x000fe20000000f00 */
[----:B------:R-:W-:Y:S06]  /*3590*/  BRA `(.L_x_57) ;  /* 0x0000000000107947 */ /* 0x000fec0003800000 */
.L_x_56:
[----:B------:R-:W1:Y:S02]  /*35a0*/  MUFU.RCP R15, R60 ;  /* 0x0000003c000f7308 */ /* 0x000e640000001000 */
[----:B-1----:R-:W-:-:S04]  /*35b0*/  FFMA R0, R60, R15, -1 ;  /* 0xbf8000003c007423 */ /* 0x002fc8000000000f */
[----:B------:R-:W-:-:S04]  /*35c0*/  FADD.FTZ R0, -R0, -RZ ;  /* 0x800000ff00007221 */ /* 0x000fc80000010100 */
[----:B------:R-:W-:-:S07]  /*35d0*/  FFMA R15, R15, R0, R15 ;  /* 0x000000000f0f7223 */ /* 0x000fce000000000f */
.L_x_57:
[----:B------:R-:W-:Y:S05]  /*35e0*/  BSYNC B1 ;  /* 0x0000000000017941 */ /* 0x000fea0003800000 */
.L_x_55:
        /* <DEDUP_REMOVED lines=10> */
.L_x_59:
[----:B------:R-:W1:Y:S02]  /*3690*/  MUFU.RCP R23, R62 ;  /* 0x0000003e00177308 */ /* 0x000e640000001000 */
[----:B-1----:R-:W-:-:S04]  /*36a0*/  FFMA R0, R62, R23, -1 ;  /* 0xbf8000003e007423 */ /* 0x002fc80000000017 */
[----:B------:R-:W-:-:S04]  /*36b0*/  FADD.FTZ R0, -R0, -RZ ;  /* 0x800000ff00007221 */ /* 0x000fc80000010100 */
[----:B------:R-:W-:-:S07]  /*36c0*/  FFMA R23, R23, R0, R23 ;  /* 0x0000000017177223 */ /* 0x000fce0000000017 */
.L_x_60:
[----:B------:R-:W-:Y:S05]  /*36d0*/  BSYNC B1 ;  /* 0x0000000000017941 */ /* 0x000fea0003800000 */
.L_x_58:
        /* <DEDUP_REMOVED lines=10> */
.L_x_62:
[----:B------:R-:W1:Y:S02]  /*3780*/  MUFU.RCP R24, R59 ;  /* 0x0000003b00187308 */ /* 0x000e640000001000 */
[----:B-1----:R-:W-:-:S04]  /*3790*/  FFMA R0, R59, R24, -1 ;  /* 0xbf8000003b007423 */ /* 0x002fc80000000018 */
[----:B------:R-:W-:-:S04]  /*37a0*/  FADD.FTZ R3, -R0, -RZ ;  /* 0x800000ff00037221 */ /* 0x000fc80000010100 */
[----:B------:R-:W-:-:S07]  /*37b0*/  FFMA R24, R24, R3, R24 ;  /* 0x0000000318187223 */ /* 0x000fce0000000018 */
.L_x_63:
[----:B------:R-:W-:Y:S05]  /*37c0*/  BSYNC B1 ;  /* 0x0000000000017941 */ /* 0x000fea0003800000 */
.L_x_61:
        /* <DEDUP_REMOVED lines=10> */
.L_x_65:
[----:B------:R-:W1:Y:S02]  /*3870*/  MUFU.RCP R25, R66 ;  /* 0x0000004200197308 */ /* 0x000e640000001000 */
[----:B-1----:R-:W-:-:S04]  /*3880*/  FFMA R0, R66, R25, -1 ;  /* 0xbf80000042007423 */ /* 0x002fc80000000019 */
[----:B------:R-:W-:-:S04]  /*3890*/  FADD.FTZ R0, -R0, -RZ ;  /* 0x800000ff00007221 */ /* 0x000fc80000010100 */
[----:B------:R-:W-:-:S07]  /*38a0*/  FFMA R25, R25, R0, R25 ;  /* 0x0000000019197223 */ /* 0x000fce0000000019 */
.L_x_66:
[----:B------:R-:W-:Y:S05]  /*38b0*/  BSYNC B1 ;  /* 0x0000000000017941 */ /* 0x000fea0003800000 */
.L_x_64:
        /* <DEDUP_REMOVED lines=10> */
.L_x_68:
[----:B------:R-:W1:Y:S02]  /*3960*/  MUFU.RCP R26, R29 ;  /* 0x0000001d001a7308 */ /* 0x000e640000001000 */
[----:B-1----:R-:W-:-:S04]  /*3970*/  FFMA R0, R29, R26, -1 ;  /* 0xbf8000001d007423 */ /* 0x002fc8000000001a */
[----:B------:R-:W-:-:S04]  /*3980*/  FADD.FTZ R3, -R0, -RZ ;  /* 0x800000ff00037221 */ /* 0x000fc80000010100 */
[----:B------:R-:W-:-:S07]  /*3990*/  FFMA R26, R26, R3, R26 ;  /* 0x000000031a1a7223 */ /* 0x000fce000000001a */
.L_x_69:
[----:B------:R-:W-:Y:S05]  /*39a0*/  BSYNC B1 ;  /* 0x0000000000017941 */ /* 0x000fea0003800000 */
.L_x_67:
        /* <DEDUP_REMOVED lines=10> */
.L_x_71:
[----:B------:R-:W1:Y:S02]  /*3a50*/  MUFU.RCP R27, R68 ;  /* 0x00000044001b7308 */ /* 0x000e640000001000 */
[----:B-1----:R-:W-:-:S04]  /*3a60*/  FFMA R0, R68, R27, -1 ;  /* 0xbf80000044007423 */ /* 0x002fc8000000001b */
[----:B------:R-:W-:-:S04]  /*3a70*/  FADD.FTZ R0, -R0, -RZ ;  /* 0x800000ff00007221 */ /* 0x000fc80000010100 */
[----:B------:R-:W-:-:S07]  /*3a80*/  FFMA R27, R27, R0, R27 ;  /* 0x000000001b1b7223 */ /* 0x000fce000000001b */
.L_x_72:
[----:B------:R-:W-:Y:S05]  /*3a90*/  BSYNC B1 ;  /* 0x0000000000017941 */ /* 0x000fea0003800000 */
.L_x_70:
        /* <DEDUP_REMOVED lines=10> */
.L_x_74:
[----:B------:R-:W1:Y:S02]  /*3b40*/  MUFU.RCP R28, R33 ;  /* 0x00000021001c7308 */ /* 0x000e640000001000 */
[----:B-1----:R-:W-:-:S04]  /*3b50*/  FFMA R0, R33, R28, -1 ;  /* 0xbf80000021007423 */ /* 0x002fc8000000001c */
[----:B------:R-:W-:-:S04]  /*3b60*/  FADD.FTZ R3, -R0, -RZ ;  /* 0x800000ff00037221 */ /* 0x000fc80000010100 */
[----:B------:R-:W-:-:S07]  /*3b70*/  FFMA R28, R28, R3, R28 ;  /* 0x000000031c1c7223 */ /* 0x000fce000000001c */
.L_x_75:
[----:B------:R-:W-:Y:S05]  /*3b80*/  BSYNC B1 ;  /* 0x0000000000017941 */ /* 0x000fea0003800000 */
.L_x_73:
        /* <DEDUP_REMOVED lines=10> */
.L_x_77:
[----:B------:R-:W1:Y:S02]  /*3c30*/  MUFU.RCP R29, R32 ;  /* 0x00000020001d7308 */ /* 0x000e640000001000 */
[----:B-1----:R-:W-:-:S04]  /*3c40*/  FFMA R0, R32, R29, -1 ;  /* 0xbf80000020007423 */ /* 0x002fc8000000001d */
[----:B------:R-:W-:-:S04]  /*3c50*/  FADD.FTZ R0, -R0, -RZ ;  /* 0x800000ff00007221 */ /* 0x000fc80000010100 */
[----:B------:R-:W-:-:S07]  /*3c60*/  FFMA R29, R29, R0, R29 ;  /* 0x000000001d1d7223 */ /* 0x000fce000000001d */
.L_x_78:
[----:B------:R-:W-:Y:S05]  /*3c70*/  BSYNC B1 ;  /* 0x0000000000017941 */ /* 0x000fea0003800000 */
.L_x_76:
        /* <DEDUP_REMOVED lines=10> */
.L_x_80:
[----:B------:R-:W1:Y:S02]  /*3d20*/  MUFU.RCP R30, R35 ;  /* 0x00000023001e7308 */ /* 0x000e640000001000 */
[----:B-1----:R-:W-:-:S04]  /*3d30*/  FFMA R0, R35, R30, -1 ;  /* 0xbf80000023007423 */ /* 0x002fc8000000001e */
[----:B------:R-:W-:-:S04]  /*3d40*/  FADD.FTZ R3, -R0, -RZ ;  /* 0x800000ff00037221 */ /* 0x000fc80000010100 */
[----:B------:R-:W-:-:S07]  /*3d50*/  FFMA R30, R30, R3, R30 ;  /* 0x000000031e1e7223 */ /* 0x000fce000000001e */
.L_x_81:
[----:B------:R-:W-:Y:S05]  /*3d60*/  BSYNC B1 ;  /* 0x0000000000017941 */ /* 0x000fea0003800000 */
.L_x_79:
        /* <DEDUP_REMOVED lines=10> */
.L_x_83:
[----:B------:R-:W1:Y:S02]  /*3e10*/  MUFU.RCP R31, R64 ;  /* 0x00000040001f7308 */ /* 0x000e640000001000 */
[----:B-1----:R-:W-:-:S04]  /*3e20*/  FFMA R0, R64, R31, -1 ;  /* 0xbf80000040007423 */ /* 0x002fc8000000001f */
[----:B------:R-:W-:-:S04]  /*3e30*/  FADD.FTZ R0, -R0, -RZ ;  /* 0x800000ff00007221 */ /* 0x000fc80000010100 */
[----:B------:R-:W-:-:S07]  /*3e40*/  FFMA R31, R31, R0, R31 ;  /* 0x000000001f1f7223 */ /* 0x000fce000000001f */
.L_x_84:
[----:B------:R-:W-:Y:S05]  /*3e50*/  BSYNC B1 ;  /* 0x0000000000017941 */ /* 0x000fea0003800000 */
.L_x_82:
        /* <DEDUP_REMOVED lines=10> */
.L_x_86:
[----:B------:R-:W1:Y:S02]  /*3f00*/  MUFU.RCP R32, R67 ;  /* 0x0000004300207308 */ /* 0x000e640000001000 */
[----:B-1----:R-:W-:-:S04]  /*3f10*/  FFMA R0, R67, R32, -1 ;  /* 0xbf80000043007423 */ /* 0x002fc80000000020 */
[----:B------:R-:W-:-:S04]  /*3f20*/  FADD.FTZ R3, -R0, -RZ ;  /* 0x800000ff00037221 */ /* 0x000fc80000010100 */
[----:B------:R-:W-:-:S07]  /*3f30*/  FFMA R32, R32, R3, R32 ;  /* 0x0000000320207223 */ /* 0x000fce0000000020 */
.L_x_87:
[----:B------:R-:W-:Y:S05]  /*3f40*/  BSYNC B1 ;  /* 0x0000000000017941 */ /* 0x000fea0003800000 */
.L_x_85:
        /* <DEDUP_REMOVED lines=10> */
.L_x_89:
[----:B------:R-:W1:Y:S02]  /*3ff0*/  MUFU.RCP R33, R70 ;  /* 0x0000004600217308 */ /* 0x000e640000001000 */
[----:B-1----:R-:W-:-:S04]  /*4000*/  FFMA R0, R70, R33, -1 ;  /* 0xbf80000046007423 */ /* 0x002fc80000000021 */
[----:B------:R-:W-:-:S04]  /*4010*/  FADD.FTZ R0, -R0, -RZ ;  /* 0x800000ff00007221 */ /* 0x000fc80000010100 */
[----:B------:R-:W-:-:S07]  /*4020*/  FFMA R33, R33, R0, R33 ;  /* 0x0000000021217223 */ /* 0x000fce0000000021 */
.L_x_90:
[----:B------:R-:W-:Y:S05]  /*4030*/  BSYNC B1 ;  /* 0x0000000000017941 */ /* 0x000fea0003800000 */
.L_x_88:
        /* <DEDUP_REMOVED lines=10> */
.L_x_92:
[----:B------:R-:W1:Y:S02]  /*40e0*/  MUFU.RCP R34, R71 ;  /* 0x0000004700227308 */ /* 0x000e640000001000 */
[----:B-1----:R-:W-:-:S04]  /*40f0*/  FFMA R0, R71, R34, -1 ;  /* 0xbf80000047007423 */ /* 0x002fc80000000022 */
[----:B------:R-:W-:-:S04]  /*4100*/  FADD.FTZ R3, -R0, -RZ ;  /* 0x800000ff00037221 */ /* 0x000fc80000010100 */
[----:B------:R-:W-:-:S07]  /*4110*/  FFMA R34, R34, R3, R34 ;  /* 0x0000000322227223 */ /* 0x000fce0000000022 */
.L_x_93:
[----:B------:R-:W-:Y:S05]  /*4120*/  BSYNC B1 ;  /* 0x0000000000017941 */ /* 0x000fea0003800000 */
.L_x_91:
        /* <DEDUP_REMOVED lines=10> */
.L_x_95:
[----:B------:R-:W1:Y:S02]  /*41d0*/  MUFU.RCP R35, R72 ;  /* 0x0000004800237308 */ /* 0x000e640000001000 */
[----:B-1----:R-:W-:-:S04]  /*41e0*/  FFMA R0, R72, R35, -1 ;  /* 0xbf80000048007423 */ /* 0x002fc80000000023 */
[----:B------:R-:W-:-:S04]  /*41f0*/  FADD.FTZ R0, -R0, -RZ ;  /* 0x800000ff00007221 */ /* 0x000fc80000010100 */
[----:B------:R-:W-:-:S07]  /*4200*/  FFMA R35, R35, R0, R35 ;  /* 0x0000000023237223 */ /* 0x000fce0000000023 */
.L_x_96:
[----:B------:R-:W-:Y:S05]  /*4210*/  BSYNC B1 ;  /* 0x0000000000017941 */ /* 0x000fea0003800000 */
.L_x_94:
        /* <DEDUP_REMOVED lines=8> */
[----:B------:R-:W-:Y:S05]  /*42a0*/  BRA `(.L_x_99) ;  /* 0x0000000000107947 */ /* 0x000fea0003800000 */
.L_x_98:
[----:B------:R-:W1:Y:S02]  /*42b0*/  MUFU.RCP R0, R73 ;  /* 0x0000004900007308 */ /* 0x000e640000001000 */
[----:B-1----:R-:W-:-:S04]  /*42c0*/  FFMA R3, R73, R0, -1 ;  /* 0xbf80000049037423 */ /* 0x002fc80000000000 */
[----:B------:R-:W-:-:S04]  /*42d0*/  FADD.FTZ R3, -R3, -RZ ;  /* 0x800000ff03037221 */ /* 0x000fc80000010100 */
[----:B------:R-:W-:-:S07]  /*42e0*/  FFMA R0, R0, R3, R0 ;  /* 0x0000000300007223 */ /* 0x000fce0000000000 */
.L_x_99:
[----:B------:R-:W-:Y:S05]  /*42f0*/  BSYNC B1 ;  /* 0x0000000000017941 */ /* 0x000fea0003800000 */
.L_x_97:
[C---:B------:R-:W-:Y:S01]  /*4300*/  IMAD.SHL.U32 R20, R18.reuse, 0x20, RZ ;  /* 0x0000002012147824 */ /* 0x040fe200078e00ff */
[C---:B------:R-:W-:Y:S01]  /*4310*/  SHF.L.U32 R3, R18.reuse, 0x4, RZ ;  /* 0x0000000412037819 */ /* 0x040fe200000006ff */
[----:B------:R-:W-:Y:S01]  /*4320*/  IMAD.SHL.U32 R38, R18, 0x4, RZ ;  /* 0x0000000412267824 */ /* 0x000fe200078e00ff */
[----:B------:R-:W-:Y:S01]  /*4330*/  SHF.R.U32.HI R36, RZ, 0x1, R18 ;  /* 0x00000001ff247819 */ /* 0x000fe20000011612 */
[----:B------:R-:W-:Y:S05]  /*4340*/  WARPSYNC.ALL ;  /* 0x0000000000007948 */ /* 0x000fea0003800000 */
[----:B------:R-:W-:Y:S01]  /*4350*/  LOP3.LUT R3, R3, 0xe00, RZ, 0xc0, !PT ;  /* 0x00000e0003037812 */ /* 0x000fe200078ec0ff */
[----:B------:R-:W-:Y:S01]  /*4360*/  BSSY B0, `(.L_x_100) ;  /* 0x0000026000007945 */ /* 0x000fe20003800000 */
[----:B------:R-:W-:-:S02]  /*4370*/  LOP3.LUT R21, R20, 0xc0, RZ, 0xc0, !PT ;  /* 0x000000c014157812 */ /* 0x000fc400078ec0ff */
[----:B------:R-:W-:Y:S02]  /*4380*/  LOP3.LUT R3, R3, 0x20, R20, 0xf8, !PT ;  /* 0x0000002003037812 */ /* 0x000fe400078ef814 */
[----:B------:R-:W-:Y:S02]  /*4390*/  LOP3.LUT R21, R21, 0x8, R36, 0xf8, !PT ;  /* 0x0000000815157812 */ /* 0x000fe400078ef824 */
[----:B------:R-:W-:Y:S02]  /*43a0*/  LOP3.LUT R3, R3, 0x100, R20, 0xf8, !PT ;  /* 0x0000010003037812 */ /* 0x000fe400078ef814 */
[----:B------:R-:W-:Y:S02]  /*43b0*/  LOP3.LUT R38, R21, 0x18, R38, 0x78, !PT ;  /* 0x0000001815267812 */ /* 0x000fe400078e7826 */
[----:B------:R-:W-:Y:S01]  /*43c0*/  F2FP.F16.F32.PACK_AB R36, R15, R14 ;  /* 0x0000000e0f24723e */ /* 0x000fe200000000ff */
[----:B------:R-:W-:Y:S01]  /*43d0*/  IMAD.MOV.U32 R15, RZ, RZ, 0x20 ;  /* 0x00000020ff0f7424 */ /* 0x000fe200078e00ff */
[----:B------:R-:W-:-:S02]  /*43e0*/  LOP3.LUT R14, R3, R38, RZ, 0xfc, !PT ;  /* 0x00000026030e7212 */ /* 0x000fc400078efcff */
[----:B------:R-:W-:Y:S02]  /*43f0*/  MOV R3, UR48 ;  /* 0x0000003000037c02 */ /* 0x000fe40008000f00 */
[----:B------:R-:W-:Y:S02]  /*4400*/  LOP3.LUT P2, RZ, R18, 0x4, RZ, 0xc0, !PT ;  /* 0x0000000412ff7812 */ /* 0x000fe4000784c0ff */
[----:B------:R-:W-:Y:S01]  /*4410*/  F2FP.F16.F32.PACK_AB R39, R28, R27 ;  /* 0x0000001b1c27723e */ /* 0x000fe200000000ff */
[----:B------:R-:W-:Y:S01]  /*4420*/  IMAD R3, R3, 0x1000, R14 ;  /* 0x0000100003037824 */ /* 0x000fe200078e020e */
[----:B------:R-:W-:Y:S02]  /*4430*/  SEL R15, R15, 0xffffffe0, !P2 ;  /* 0xffffffe00f0f7807 */ /* 0x000fe40005000000 */
[----:B------:R-:W-:Y:S02]  /*4440*/  F2FP.F16.F32.PACK_AB R37, R24, R23 ;  /* 0x000000171825723e */ /* 0x000fe400000000ff */
[----:B------:R-:W-:-:S02]  /*4450*/  LEA R20, R3, UR52, 0x1 ;  /* 0x0000003403147c11 */ /* 0x000fc4000f8e08ff */
[----:B------:R-:W-:Y:S02]  /*4460*/  F2FP.F16.F32.PACK_AB R38, R26, R25 ;  /* 0x000000191a26723e */ /* 0x000fe400000000ff */
[----:B------:R-:W-:Y:S02]  /*4470*/  F2FP.F16.F32.PACK_AB R27, R0, R35 ;  /* 0x00000023001b723e */ /* 0x000fe400000000ff */
[----:B------:R-:W-:Y:S01]  /*4480*/  F2FP.F16.F32.PACK_AB R24, R30, R29 ;  /* 0x0000001d1e18723e */ /* 0x000fe200000000ff */
[----:B------:R1:W-:Y:S01]  /*4490*/  STSM.16.M88.4 [R20+0x200], R36 ;  /* 0x0002002414007844 */ /* 0x0003e20000000200 */
[----:B------:R-:W-:Y:S02]  /*44a0*/  F2FP.F16.F32.PACK_AB R25, R32, R31 ;  /* 0x0000001f2019723e */ /* 0x000fe400000000ff */
[----:B------:R-:W-:Y:S02]  /*44b0*/  F2FP.F16.F32.PACK_AB R26, R34, R33 ;  /* 0x00000021221a723e */ /* 0x000fe400000000ff */
[----:B------:R-:W-:-:S05]  /*44c0*/  IADD3 R0, R15, 0x200, R20 ;  /* 0x000002000f007810 */ /* 0x000fca0007ffe014 */
[----:B------:R1:W-:Y:S01]  /*44d0*/  STSM.16.M88.4 [R0], R24 ;  /* 0x0000001800007844 */ /* 0x0003e20000000200 */
[----:B------:R-:W-:Y:S01]  /*44e0*/  @!PT LDS RZ, [RZ] ;  /* 0x00000000fffff984 */ /* 0x000fe20000000800 */
[----:B------:R-:W-:Y:S01]  /*44f0*/  @!PT LDS RZ, [RZ] ;  /* 0x00000000fffff984 */ /* 0x000fe20000000800 */
[----:B------:R-:W-:Y:S01]  /*4500*/  @!PT LDS RZ, [RZ] ;  /* 0x00000000fffff984 */ /* 0x000fe20000000800 */
[----:B------:R-:W-:Y:S01]  /*4510*/  @!PT LDS RZ, [RZ] ;  /* 0x00000000fffff984 */ /* 0x000fe20000000800 */
[----:B------:R2:W-:Y:S06]  /*4520*/  MEMBAR.ALL.CTA ;  /* 0x0000000000007992 */ /* 0x0005ec0000008000 */
[----:B--2---:R-:W2:Y:S02]  /*4530*/  FENCE.VIEW.ASYNC.S ;  /* 0x00000000000073c6 */ /* 0x004ea40000000000 */
[----:B--2---:R-:W-:Y:S06]  /*4540*/  BAR.SYNC.DEFER_BLOCKING 0x1, 0x100 ;  /* 0x0044000000007b1d */ /* 0x004fec0000010000 */
[----:B------:R-:W-:Y:S05]  /*4550*/  @P5 BRA `(.L_x_101) ;  /* 0x0000000000185947 */ /* 0x000fea0003800000 */
[----:B------:R-:W-:Y:S02]  /*4560*/  ULEA UR44, UR48, UR52, 0xd ;  /* 0x00000034302c7291 */ /* 0x000fe4000f8e683f */
[----:B------:R-:W-:Y:S02]  /*4570*/  UIADD3 UR4, UP0, UR56, 0x4f0, URZ ;  /* 0x000004f038047890 */ /* 0x000fe4000ff1e03f */
[----:B------:R-:W-:Y:S02]  /*4580*/  UIADD3 UR44, UR44, 0x200, URZ ;  /* 0x000002002c2c7890 */ /* 0x000fe4000fffe03f */
[----:B------:R-:W-:-:S09]  /*4590*/  UIADD3.X UR5, URZ, UR57, URZ, UP0, !UPT ;  /* 0x000000393f057290 */ /* 0x000fd200087fe43f */
[----:B------:R2:W-:Y:S02]  /*45a0*/  UTMASTG.3D [UR44], [UR4] ;  /* 0x0000002c040073b5 */ /* 0x0005e40008010000 */
[----:B--2---:R0:W-:Y:S02]  /*45b0*/  UTMACMDFLUSH ;  /* 0x00000000000079b7 */ /* 0x0041e40000000000 */
.L_x_101:
[----:B------:R-:W-:Y:S05]  /*45c0*/  BSYNC B0 ;  /* 0x0000000000007941 */ /* 0x000fea0003800000 */
.L_x_100:
[----:B------:R-:W-:Y:S01]  /*45d0*/  UIADD3 UR4, UR48, 0x1, URZ ;  /* 0x0000000130047890 */ /* 0x000fe2000fffe03f */
[----:B------:R-:W-:Y:S01]  /*45e0*/  BSSY B0, `(.L_x_102) ;  /* 0x0000008000007945 */ /* 0x000fe20003800000 */
[----:B------:R-:W-:Y:S02]  /*45f0*/  UIADD3 UR8, UR50, UR43, URZ ;  /* 0x0000002b32087290 */ /* 0x000fe4000fffe03f */
[----:B------:R-:W-:-:S04]  /*4600*/  UISETP.NE.AND UP0, UPT, UR4, 0x3, UPT ;  /* 0x000000030400788c */ /* 0x000fc8000bf05270 */
[----:B------:R-:W-:Y:S02]  /*4610*/  USEL UR9, URZ, 0x1, UP0 ;  /* 0x000000013f097887 */ /* 0x000fe40008000000 */
[----:B------:R-:W-:Y:S02]  /*4620*/  USEL UR10, UR4, URZ, UP0 ;  /* 0x0000003f040a7287 */ /* 0x000fe40008000000 */
[----:B------:R-:W-:Y:S01]  /*4630*/  ULOP3.LUT UR9, UR49, UR9, URZ, 0x3c, !UPT ;  /* 0x0000000931097292 */ /* 0x000fe2000f8e3c3f */
[----:B------:R-:W-:Y:S11]  /*4640*/  @P5 BRA `(.L_x_103) ;  /* 0x0000000000045947 */ /* 0x000ff60003800000 */
[----:B------:R-:W-:-:S04]  /*4650*/  DEPBAR.LE SB0, 0x1 ;  /* 0x000080400000791a */ /* 0x000fc80000000000 */
.L_x_103:
[----:B------:R-:W-:Y:S05]  /*4660*/  BSYNC B0 ;  /* 0x0000000000007941 */ /* 0x000fea0003800000 */
.L_x_102:
[----:B------:R-:W-:Y:S01]  /*4670*/  BAR.SYNC.DEFER_BLOCKING 0x1, 0x100 ;  /* 0x0044000000007b1d */ /* 0x000fe20000010000 */
[----:B------:R-:W-:-:S13]  /*4680*/  ISETP.NE.AND P3, PT, RZ, UR39, PT ;  /* 0x00000027ff007c0c */ /* 0x000fda000bf65270 */
[----:B------:R-:W-:Y:S05]  /*4690*/  @!P3 BRA `(.L_x_104) ;  /* 0x000000000034b947 */ /* 0x000fea0003800000 */
[----:B------:R-:W-:Y:S04]  /*46a0*/  BSSY B0, `(.L_x_105) ;  /* 0x0000009000007945 */ /* 0x000fe80003800000 */
[----:B------:R-:W-:Y:S05]  /*46b0*/  @P0 BRA `(.L_x_106) ;  /* 0x00000000001c0947 */ /* 0x000fea0003800000 */
[----:B------:R-:W-:-:S13]  /*46c0*/  ISETP.NE.AND P3, PT, R63, 0x3, PT ;  /* 0x000000033f00780c */ /* 0x000fda0003f65270 */
[----:B------:R-:W-:Y:S05]  /*46d0*/  @!P3 BRA `(.L_x_107) ;  /* 0x000000000004b947 */ /* 0x000fea0003800000 */
[----:B------:R-:W-:Y:S01]  /*46e0*/  BPT.TRAP 0x1 ;  /* 0x000000040000795c */ /* 0x000fe20000300000 */
.L_x_107:
[----:B------:R-:W-:-:S04]  /*46f0*/  ULEA UR4, UR38, UR52, 0x3 ;  /* 0x0000003426047291 */ /* 0x000fc8000f8e183f */
[----:B------:R-:W-:-:S04]  /*4700*/  UIADD3 UR4, UR4, 0x98, URZ ;  /* 0x0000009804047890 */ /* 0x000fc8000fffe03f */
[----:B------:R-:W-:-:S09]  /*4710*/  UPRMT UR4, UR51, 0x654, UR4 ;  /* 0x0000065433047896 */ /* 0x000fd20008000004 */
[----:B------:R-:W-:Y:S03]  /*4720*/  SYNCS.ARRIVE.TRANS64.RED.A1T0 RZ, [UR4], RZ ;  /* 0x000000ffffff79a7 */ /* 0x000fe60008100404 */
.L_x_106:
[----:B------:R-:W-:Y:S05]  /*4730*/  BSYNC B0 ;  /* 0x0000000000007941 */ /* 0x000fea0003800000 */
.L_x_105:
[----:B------:R-:W-:-:S04]  /*4740*/  UIADD3 UR38, UR38, 0x1, URZ ;  /* 0x0000000126267890 */ /* 0x000fc8000fffe03f */
[----:B------:R-:W-:-:S04]  /*4750*/  UISETP.NE.AND UP0, UPT, UR38, 0x3, UPT ;  /* 0x000000032600788c */ /* 0x000fc8000bf05270 */
[----:B------:R-:W-:-:S12]  /*4760*/  USEL UR38, UR38, URZ, UP0 ;  /* 0x0000003f26267287 */ /* 0x000fd80008000000 */
.L_x_104:
[----:B------:R-:W-:Y:S01]  /*4770*/  USHF.R.U32.HI UR4, URZ, 0x3, UR8 ;  /* 0x000000033f047899 */ /* 0x000fe20008011608 */
[----:B------:R-:W-:Y:S01]  /*4780*/  BSSY B0, `(.L_x_108) ;  /* 0x000001d000007945 */ /* 0x000fe20003800000 */
[----:B------:R-:W-:Y:S02]  /*4790*/  UISETP.GT.U32.AND UP0, UPT, UR8, 0x7, UPT ;  /* 0x000000070800788c */ /* 0x000fe4000bf04070 */
[----:B------:R-:W-:Y:S02]  /*47a0*/  ULOP3.LUT UR4, UR4, 0x1, URZ, 0xc0, !UPT ;  /* 0x0000000104047892 */ /* 0x000fe4000f8ec03f */
[----:B------:R-:W-:Y:S02]  /*47b0*/  UISETP.LT.U32.AND UP1, UPT, UR50, 0x8, UP0 ;  /* 0x000000083200788c */ /* 0x000fe40008721070 */
[----:B------:R-:W-:Y:S02]  /*47c0*/  UISETP.NE.U32.AND UP2, UPT, UR4, 0x1, UPT ;  /* 0x000000010400788c */ /* 0x000fe4000bf45070 */
[----:B------:R-:W-:-:S02]  /*47d0*/  USEL UR5, URZ, 0x1, !UP1 ;  /* 0x000000013f057887 */ /* 0x000fc4000c800000 */
[----:B------:R-:W-:-:S04]  /*47e0*/  UISETP.GT.U32.AND UP0, UPT, UR50, 0x7, !UP2 ;  /* 0x000000073200788c */ /* 0x000fc8000d704070 */
[----:B------:R-:W-:-:S04]  /*47f0*/  USEL UR4, URZ, 0x1, !UP0 ;  /* 0x000000013f047887 */ /* 0x000fc8000c000000 */
[----:B------:R-:W-:Y:S01]  /*4800*/  ULOP3.LUT UR40, UR4, UR40, UR5, 0x96, !UPT ;  /* 0x0000002804287292 */ /* 0x000fe2000f8e9605 */
[----:B------:R-:W-:Y:S11]  /*4810*/  @P0 BRA `(.L_x_109) ;  /* 0x00000000004c0947 */ /* 0x000ff60003800000 */
[----:B------:R-:W-:-:S13]  /*4820*/  ISETP.NE.AND P3, PT, R63, 0x3, PT ;  /* 0x000000033f00780c */ /* 0x000fda0003f65270 */
[----:B------:R-:W-:Y:S05]  /*4830*/  @!P3 BRA `(.L_x_110) ;  /* 0x000000000004b947 */ /* 0x000fea0003800000 */
[----:B------:R-:W-:Y:S01]  /*4840*/  BPT.TRAP 0x1 ;  /* 0x000000040000795c */ /* 0x000fe20000300000 */
.L_x_110:
[----:B------:R-:W-:Y:S01]  /*4850*/  SHF.L.U32 R12, R12, 0x1f, RZ ;  /* 0x0000001f0c0c7819 */ /* 0x000fe200000006ff */
[----:B------:R-:W-:Y:S01]  /*4860*/  BSSY B1, `(.L_x_111) ;  /* 0x000000b000017945 */ /* 0x000fe20003800000 */
[C---:B------:R-:W-:Y:S02]  /*4870*/  LEA R21, R13.reuse, UR52, 0x3 ;  /* 0x000000340d157c11 */ /* 0x040fe4000f8e18ff */
[----:B------:R-:W-:Y:S02]  /*4880*/  @!P1 LEA R13, R13, R14, 0xc ;  /* 0x0000000e0d0d9211 */ /* 0x000fe400078e60ff */
[----:B------:R-:W2:Y:S01]  /*4890*/  SYNCS.PHASECHK.TRANS64.TRYWAIT P3, [R21+URZ+0x80], R12 ;  /* 0x0000800c150075a7 */ /* 0x000ea2000806017f */
[----:B------:R-:W-:Y:S02]  /*48a0*/  PLOP3.LUT P4, PT, PT, PT, PT, 0x8, 0x0 ;  /* 0x000000000000781c */ /* 0x000fe40003f8e170 */
[----:B------:R-:W-:Y:S02]  /*48b0*/  @!P1 PLOP3.LUT P4, PT, P2, PT, PT, 0x80, 0x0 ;  /* 0x000000000000981c */ /* 0x000fe4000178f070 */
[----:B------:R-:W-:-:S05]  /*48c0*/  @!P1 LEA R13, R13, UR52, 0x1 ;  /* 0x000000340d0d9c11 */ /* 0x000fca000f8e08ff */
[C---:B-1----:R-:W-:Y:S02]  /*48d0*/  @!P1 VIADD R0, R13.reuse, 0x200 ;  /* 0x000002000d009836 */ /* 0x042fe40000000000 */
[----:B------:R-:W-:-:S04]  /*48e0*/  @!P1 VIADD R3, R13, 0x220 ;  /* 0x000002200d039836 */ /* 0x000fc80000000000 */
[----:B------:R-:W-:Y:S01]  /*48f0*/  @P4 IADD3 R3, R0, -0x20, RZ ;  /* 0xffffffe000034810 */ /* 0x000fe20007ffe0ff */
[----:B--2---:R-:W-:Y:S06]  /*4900*/  @!P3 BRA `(.L_x_112) ;  /* 0x000000500050b947 */ /* 0x004fec0003800000 */
.L_x_234:
[----:B------:R-:W-:Y:S05]  /*4910*/  BSYNC B1 ;  /* 0x0000000000017941 */ /* 0x000fea0003800000 */
.L_x_111:
[----:B------:R-:W-:Y:S05]  /*4920*/  @!P1 WARPSYNC.ALL ;  /* 0x0000000000009948 */ /* 0x000fea0003800000 */
[----:B------:R2:W3:Y:S04]  /*4930*/  @!P1 LDSM.16.M88.4 R4, [R13+0x200] ;  /* 0x000200000d04983b */ /* 0x0004e80000000200 */
[----:B------:R2:W4:Y:S02]  /*4940*/  @!P1 LDSM.16.M88.4 R8, [R3] ;  /* 0x000000000308983b */ /* 0x0005240000000200 */
.L_x_109:
[----:B------:R-:W-:Y:S05]  /*4950*/  BSYNC B0 ;  /* 0x0000000000007941 */ /* 0x000fea0003800000 */
.L_x_108:
[--C-:B-1-3--:R-:W-:Y:S02]  /*4960*/  HADD2.F32 R0, -RZ, R4.reuse.H0_H0 ;  /* 0x20000004ff007230 */ /* 0x10afe40000004100 */
[C---:B------:R-:W-:Y:S01]  /*4970*/  FMUL R41, R58.reuse, R41 ;  /* 0x000000293a297220 */ /* 0x040fe20000400000 */
[----:B------:R-:W-:Y:S02]  /*4980*/  HADD2.F32 R4, -RZ, R4.H1_H1 ;  /* 0x30000004ff047230 */ /* 0x000fe40000004100 */
[C---:B------:R-:W-:Y:S01]  /*4990*/  FMUL R40, R58.reuse, R40 ;  /* 0x000000283a287220 */ /* 0x040fe20000400000 */
[--C-:B------:R-:W-:Y:S02]  /*49a0*/  HADD2.F32 R12, -RZ, R5.reuse.H0_H0 ;  /* 0x20000005ff0c7230 */ /* 0x100fe40000004100 */
[----:B--2---:R-:W-:Y:S01]  /*49b0*/  FMUL R3, R58, R42 ;  /* 0x0000002a3a037220 */ /* 0x004fe20000400000 */
[----:B------:R-:W-:Y:S02]  /*49c0*/  HADD2.F32 R20, -RZ, R5.H1_H1 ;  /* 0x30000005ff147230 */ /* 0x000fe40000004100 */
[C---:B------:R-:W-:Y:S01]  /*49d0*/  FFMA R4, R57.reuse, R4, R41 ;  /* 0x0000000439047223 */ /* 0x040fe20000000029 */
[----:B------:R-:W-:Y:S01]  /*49e0*/  FFMA R0, R57, R0, R40 ;  /* 0x0000000039007223 */ /* 0x000fe20000000028 */
[----:B------:R-:W-:-:S02]  /*49f0*/  IMAD.MOV.U32 R41, RZ, RZ, 0x3bbb989d ;  /* 0x3bbb989dff297424 */ /* 0x000fc400078e00ff */
[----:B------:R-:W-:Y:S01]  /*4a00*/  FFMA R3, R57, R12, R3 ;  /* 0x0000000c39037223 */ /* 0x000fe20000000003 */
[----:B------:R-:W-:Y:S01]  /*4a10*/  FMUL R12, R58, R43 ;  /* 0x0000002b3a0c7220 */ /* 0x000fe20000400000 */
[----:B------:R-:W-:Y:S02]  /*4a20*/  IMAD.MOV.U32 R43, RZ, RZ, 0x437c0000 ;  /* 0x437c0000ff2b7424 */ /* 0x000fe400078e00ff */
[-C--:B------:R-:W-:Y:S01]  /*4a30*/  FFMA.SAT R5, -R0, R41.reuse, 0.5 ;  /* 0x3f00000000057423 */ /* 0x080fe20000002129 */
[--C-:B------:R-:W-:Y:S02]  /*4a40*/  HADD2.F32 R26, -RZ, R7.reuse.H0_H0 ;  /* 0x20000007ff1a7230 */ /* 0x100fe40000004100 */
[----:B------:R-:W-:Y:S01]  /*4a50*/  FFMA.SAT R13, -R4, R41, 0.5 ;  /* 0x3f000000040d7423 */ /* 0x000fe20000002129 */
[----:B------:R-:W-:Y:S02]  /*4a60*/  HADD2.F32 R28, -RZ, R7.H1_H1 ;  /* 0x30000007ff1c7230 */ /* 0x000fe40000004100 */
[----:B------:R-:W-:Y:S01]  /*4a70*/  FFMA.RM R5, R5, R43, 12582913 ;  /* 0x4b40000105057423 */ /* 0x000fe2000000402b */
[----:B------:R-:W-:Y:S01]  /*4a80*/  FFMA.SAT R21, -R3, R41, 0.5 ;  /* 0x3f00000003157423 */ /* 0x000fe20000002129 */
[----:B------:R-:W-:Y:S01]  /*4a90*/  FFMA.RM R13, R13, R43, 12582913 ;  /* 0x4b4000010d0d7423 */ /* 0x000fe2000000402b */
[----:B------:R-:W-:-:S02]  /*4aa0*/  HADD2.F32 R24, -RZ, R6.H0_H0 ;  /* 0x20000006ff187230 */ /* 0x000fc40000004100 */
[----:B------:R-:W-:Y:S01]  /*4ab0*/  FADD R7, R5, -12583039 ;  /* 0xcb40007f05077421 */ /* 0x000fe20000000000 */
[----:B------:R-:W-:Y:S01]  /*4ac0*/  FFMA.RM R23, R21, R43, 12582913 ;  /* 0x4b40000115177423 */ /* 0x000fe2000000402b */
[----:B------:R-:W-:Y:S02]  /*4ad0*/  HADD2.F32 R6, -RZ, R6.H1_H1 ;  /* 0x30000006ff067230 */ /* 0x000fe40000004100 */
[----:B------:R-:W-:Y:S01]  /*4ae0*/  FFMA R12, R57, R20, R12 ;  /* 0x00000014390c7223 */ /* 0x000fe2000000000c */
[----:B------:R-:W-:Y:S01]  /*4af0*/  FFMA R7, -R0, 1.4426950216293334961, -R7 ;  /* 0x3fb8aa3b00077823 */ /* 0x000fe20000000907 */
[C---:B------:R-:W-:Y:S01]  /*4b00*/  FMUL R30, R58.reuse, R45 ;  /* 0x0000002d3a1e7220 */ /* 0x040fe20000400000 */
[----:B------:R-:W-:Y:S01]  /*4b10*/  FADD R21, R13, -12583039 ;  /* 0xcb40007f0d157421 */ /* 0x000fe20000000000 */
[----:B------:R-:W-:Y:S01]  /*4b20*/  FMUL R44, R58, R44 ;  /* 0x0000002c3a2c7220 */ /* 0x000fe20000400000 */
[----:B------:R-:W-:Y:S01]  /*4b30*/  FFMA R7, -R0, 1.925963033500011079e-08, R7 ;  /* 0x32a5706000077823 */ /* 0x000fe20000000107 */
[----:B------:R-:W-:Y:S01]  /*4b40*/  FADD R0, R23, -12583039 ;  /* 0xcb40007f17007421 */ /* 0x000fe20000000000 */
[----:B------:R-:W-:Y:S01]  /*4b50*/  FFMA.SAT R20, -R12, R41, 0.5 ;  /* 0x3f0000000c147423 */ /* 0x000fe20000002129 */
[----:B------:R-:W-:Y:S01]  /*4b60*/  FFMA R21, -R4, 1.4426950216293334961, -R21 ;  /* 0x3fb8aa3b04157823 */ /* 0x000fe20000000915 */
[C---:B------:R-:W-:Y:S01]  /*4b70*/  FFMA R6, R57.reuse, R6, R30 ;  /* 0x0000000639067223 */ /* 0x040fe2000000001e */
[----:B------:R-:W-:Y:S01]  /*4b80*/  FFMA R24, R57, R24, R44 ;  /* 0x0000001839187223 */ /* 0x000fe2000000002c */
[C---:B------:R-:W-:Y:S01]  /*4b90*/  FFMA R0, -R3.reuse, 1.4426950216293334961, -R0 ;  /* 0x3fb8aa3b03007823 */ /* 0x040fe20000000900 */
[----:B------:R-:W-:Y:S01]  /*4ba0*/  FFMA.RM R25, R20, R43, 12582913 ;  /* 0x4b40000114197423 */ /* 0x000fe2000000402b */
[----:B------:R-:W-:Y:S01]  /*4bb0*/  FFMA R21, -R4, 1.925963033500011079e-08, R21 ;  /* 0x32a5706004157823 */ /* 0x000fe20000000115 */
[----:B------:R-:W-:Y:S01]  /*4bc0*/  FFMA.SAT R20, -R6, R41, 0.5 ;  /* 0x3f00000006147423 */ /* 0x000fe20000002129 */
[----:B------:R-:W-:Y:S01]  /*4bd0*/  FMUL R32, R58, R47 ;  /* 0x0000002f3a207220 */ /* 0x000fe20000400000 */
[----:B------:R-:W-:Y:S01]  /*4be0*/  FFMA R3, -R3, 1.925963033500011079e-08, R0 ;  /* 0x32a5706003037823 */ /* 0x000fe20000000100 */
[----:B------:R-:W-:Y:S01]  /*4bf0*/  FFMA.SAT R4, -R24, R41, 0.5 ;  /* 0x3f00000018047423 */ /* 0x000fe20000002129 */
[----:B----4-:R-:W-:-:S02]  /*4c00*/  HADD2.F32 R0, -RZ, R8.H0_H0 ;  /* 0x20000008ff007230 */ /* 0x010fc40000004100 */
[C---:B------:R-:W-:Y:S01]  /*4c10*/  FMUL R46, R58.reuse, R46 ;  /* 0x0000002e3a2e7220 */ /* 0x040fe20000400000 */
[----:B------:R-:W-:Y:S01]  /*4c20*/  FMUL R48, R58, R48 ;  /* 0x000000303a307220 */ /* 0x000fe20000400000 */
[-C--:B------:R-:W-:Y:S01]  /*4c30*/  FFMA.RM R31, R20, R43.reuse, 12582913 ;  /* 0x4b400001141f7423 */ /* 0x080fe2000000402b */
[----:B------:R1:W2:Y:S01]  /*4c40*/  MUFU.EX2 R42, R7 ;  /* 0x00000007002a7308 */ /* 0x0002a20000000800 */
[----:B------:R-:W-:Y:S01]  /*4c50*/  FFMA.RM R27, R4, R43, 12582913 ;  /* 0x4b400001041b7423 */ /* 0x000fe2000000402b */
[C---:B------:R-:W-:Y:S01]  /*4c60*/  FFMA R28, R57.reuse, R28, R32 ;  /* 0x0000001c391c7223 */ /* 0x040fe20000000020 */
[----:B------:R-:W-:Y:S02]  /*4c70*/  HADD2.F32 R4, -RZ, R9.H1_H1 ;  /* 0x30000009ff047230 */ /* 0x000fe40000004100 */
[----:B------:R-:W-:Y:S01]  /*4c80*/  FMUL R36, R58, R51 ;  /* 0x000000333a247220 */ /* 0x000fe20000400000 */
[C---:B------:R-:W-:Y:S01]  /*4c90*/  FFMA R26, R57.reuse, R26, R46 ;  /* 0x0000001a391a7223 */ /* 0x040fe2000000002e */
[----:B------:R-:W-:Y:S01]  /*4ca0*/  FFMA R48, R57, R0, R48 ;  /* 0x0000000039307223 */ /* 0x000fe20000000030 */
[----:B------:R-:W-:Y:S01]  /*4cb0*/  FADD R33, R31, -12583039 ;  /* 0xcb40007f1f217421 */ /* 0x000fe20000000000 */
[----:B------:R-:W-:-:S02]  /*4cc0*/  HADD2.F32 R8, -RZ, R8.H1_H1 ;  /* 0x30000008ff087230 */ /* 0x000fc40000004100 */
[----:B-1----:R-:W-:Y:S01]  /*4cd0*/  FADD R7, R25, -12583039 ;  /* 0xcb40007f19077421 */ /* 0x002fe20000000000 */
[----:B------:R-:W-:Y:S02]  /*4ce0*/  HADD2.F32 R0, -RZ, R9.H0_H0 ;  /* 0x20000009ff007230 */ /* 0x000fe40000004100 */
[----:B------:R-:W-:Y:S01]  /*4cf0*/  FMUL R34, R58, R49 ;  /* 0x000000313a227220 */ /* 0x000fe20000400000 */
[----:B------:R-:W-:Y:S01]  /*4d00*/  FFMA.SAT R9, -R28, R41, 0.5 ;  /* 0x3f0000001c097423 */ /* 0x000fe20000002129 */
[----:B------:R-:W-:Y:S01]  /*4d10*/  FFMA R7, -R12, 1.4426950216293334961, -R7 ;  /* 0x3fb8aa3b0c077823 */ /* 0x000fe20000000907 */
[----:B------:R1:W-:Y:S01]  /*4d20*/  MUFU.EX2 R44, R3 ;  /* 0x00000003002c7308 */ /* 0x0003e20000000800 */
[----:B------:R-:W-:Y:S01]  /*4d30*/  FADD R29, R27, -12583039 ;  /* 0xcb40007f1b1d7421 */ /* 0x000fe20000000000 */
[----:B------:R-:W-:Y:S01]  /*4d40*/  FFMA R4, R57, R4, R36 ;  /* 0x0000000439047223 */ /* 0x000fe20000000024 */
[----:B------:R-:W-:Y:S01]  /*4d50*/  FFMA R33, -R6, 1.4426950216293334961, -R33 ;  /* 0x3fb8aa3b06217823 */ /* 0x000fe20000000921 */
[----:B------:R-:W-:Y:S01]  /*4d60*/  FFMA.RM R9, R9, R43, 12582913 ;  /* 0x4b40000109097423 */ /* 0x000fe2000000402b */
[----:B------:R-:W-:Y:S01]  /*4d70*/  FFMA R8, R57, R8, R34 ;  /* 0x0000000839087223 */ /* 0x000fe20000000022 */
[----:B------:R-:W-:Y:S01]  /*4d80*/  FMUL R50, R58, R50 ;  /* 0x000000323a327220 */ /* 0x000fe20000400000 */
[----:B------:R-:W-:Y:S01]  /*4d90*/  FFMA R7, -R12, 1.925963033500011079e-08, R7 ;  /* 0x32a570600c077823 */ /* 0x000fe20000000107 */
[----:B------:R3:W4:Y:S01]  /*4da0*/  MUFU.EX2 R30, R21 ;  /* 0x00000015001e7308 */ /* 0x0007220000000800 */
[-C--:B-1----:R-:W-:Y:S01]  /*4db0*/  FFMA.SAT R3, -R26, R41.reuse, 0.5 ;  /* 0x3f0000001a037423 */ /* 0x082fe20000002129 */
[----:B------:R-:W-:Y:S01]  /*4dc0*/  FFMA R29, -R24, 1.4426950216293334961, -R29 ;  /* 0x3fb8aa3b181d7823 */ /* 0x000fe2000000091d */
[----:B------:R-:W-:Y:S01]  /*4dd0*/  FFMA.SAT R36, -R4, R41, 0.5 ;  /* 0x3f00000004247423 */ /* 0x000fe20000002129 */
[----:B------:R-:W-:Y:S01]  /*4de0*/  FFMA R33, -R6, 1.925963033500011079e-08, R33 ;  /* 0x32a5706006217823 */ /* 0x000fe20000000121 */
[----:B------:R-:W-:Y:S01]  /*4df0*/  FFMA.RM R3, R3, R43, 12582913 ;  /* 0x4b40000103037423 */ /* 0x000fe2000000402b */
[----:B------:R-:W-:-:S02]  /*4e00*/  HADD2.F32 R12, -RZ, R11.H0_H0 ;  /* 0x2000000bff0c7230 */ /* 0x000fc40000004100 */
[-C--:B------:R-:W-:Y:S01]  /*4e10*/  FFMA.SAT R34, -R8, R41.reuse, 0.5 ;  /* 0x3f00000008227423 */ /* 0x080fe20000002129 */
[----:B------:R-:W-:Y:S02]  /*4e20*/  HADD2.F32 R20, -RZ, R11.H1_H1 ;  /* 0x3000000bff147230 */ /* 0x000fe40000004100 */
[----:B---3--:R-:W-:Y:S01]  /*4e30*/  FFMA.SAT R21, -R48, R41, 0.5 ;  /* 0x3f00000030157423 */ /* 0x008fe20000002129 */
[----:B------:R-:W-:Y:S01]  /*4e40*/  FADD R11, R9, -12583039 ;  /* 0xcb40007f090b7421 */ /* 0x000fe20000000000 */
[----:B------:R1:W-:Y:S01]  /*4e50*/  MUFU.EX2 R32, R7 ;  /* 0x0000000700207308 */ /* 0x0003e20000000800 */
[----:B------:R-:W-:Y:S01]  /*4e60*/  FFMA R0, R57, R0, R50 ;  /* 0x0000000039007223 */ /* 0x000fe20000000032 */
[----:B------:R-:W-:Y:S01]  /*4e70*/  FFMA R29, -R24, 1.925963033500011079e-08, R29 ;  /* 0x32a57060181d7823 */ /* 0x000fe2000000011d */
[-C--:B------:R-:W-:Y:S01]  /*4e80*/  FFMA.RM R36, R36, R43.reuse, 12582913 ;  /* 0x4b40000124247423 */ /* 0x080fe2000000402b */
[----:B------:R-:W-:Y:S01]  /*4e90*/  FFMA.RM R21, R21, R43, 12582913 ;  /* 0x4b40000115157423 */ /* 0x000fe2000000402b */
[----:B------:R-:W-:Y:S01]  /*4ea0*/  FFMA R11, -R28, 1.4426950216293334961, -R11 ;  /* 0x3fb8aa3b1c0b7823 */ /* 0x000fe2000000090b */
[----:B------:R-:W-:-:S02]  /*4eb0*/  HADD2.F32 R6, -RZ, R10.H0_H0 ;  /* 0x2000000aff067230 */ /* 0x000fc40000004100 */
[----:B------:R-:W-:Y:S01]  /*4ec0*/  FADD R37, R36, -12583039 ;  /* 0xcb40007f24257421 */ /* 0x000fe20000000000 */
[----:B------:R3:W-:Y:S01]  /*4ed0*/  MUFU.EX2 R46, R33 ;  /* 0x00000021002e7308 */ /* 0x0007e20000000800 */
[----:B-1----:R-:W-:Y:S01]  /*4ee0*/  FADD R7, R3, -12583039 ;  /* 0xcb40007f03077421 */ /* 0x002fe20000000000 */
[----:B------:R-:W-:Y:S02]  /*4ef0*/  HADD2.F32 R10, -RZ, R10.H1_H1 ;  /* 0x3000000aff0a7230 */ /* 0x000fe40000004100 */
[----:B------:R-:W-:Y:S01]  /*4f00*/  FMUL R38, R58, R53 ;  /* 0x000000353a267220 */ /* 0x000fe20000400000 */
[----:B------:R-:W-:Y:S01]  /*4f10*/  FFMA R11, -R28, 1.925963033500011079e-08, R11 ;  /* 0x32a570601c0b7823 */ /* 0x000fe2000000010b */
[----:B------:R-:W-:Y:S01]  /*4f20*/  FFMA R7, -R26, 1.4426950216293334961, -R7 ;  /* 0x3fb8aa3b1a077823 */ /* 0x000fe20000000907 */
[----:B------:R-:W-:Y:S01]  /*4f30*/  FMUL R54, R58, R54 ;  /* 0x000000363a367220 */ /* 0x000fe20000400000 */
[----:B------:R-:W-:Y:S01]  /*4f40*/  FFMA R37, -R4, 1.4426950216293334961, -R37 ;  /* 0x3fb8aa3b04257823 */ /* 0x000fe20000000925 */
[----:B------:R1:W-:Y:S01]  /*4f50*/  MUFU.EX2 R24, R29 ;  /* 0x0000001d00187308 */ /* 0x0003e20000000800 */
[----:B---3--:R-:W-:Y:S01]  /*4f60*/  FFMA.RM R33, R34, R43, 12582913 ;  /* 0x4b40000122217423 */ /* 0x008fe2000000402b */
[----:B------:R-:W-:Y:S01]  /*4f70*/  FFMA.SAT R34, -R0, R41, 0.5 ;  /* 0x3f00000000227423 */ /* 0x000fe20000002129 */
[----:B------:R-:W-:Y:S01]  /*4f80*/  FFMA R7, -R26, 1.925963033500011079e-08, R7 ;  /* 0x32a570601a077823 */ /* 0x000fe20000000107 */
[----:B------:R-:W-:Y:S01]  /*4f90*/  FFMA R10, R57, R10, R38 ;  /* 0x0000000a390a7223 */ /* 0x000fe20000000026 */
[----:B------:R-:W-:Y:S01]  /*4fa0*/  FMUL R52, R58, R52 ;  /* 0x000000343a347220 */ /* 0x000fe20000400000 */
[----:B------:R-:W-:Y:S01]  /*4fb0*/  FFMA.RM R35, R34, R43, 12582913 ;  /* 0x4b40000122237423 */ /* 0x000fe2000000402b */
[----:B------:R-:W-:Y:S01]  /*4fc0*/  FMUL R40, R58, R55 ;  /* 0x000000373a287220 */ /* 0x000fe20000400000 */
[----:B------:R3:W-:Y:S01]  /*4fd0*/  MUFU.EX2 R28, R11 ;  /* 0x0000000b001c7308 */ /* 0x0007e20000000800 */
[----:B-1----:R-:W-:Y:S01]  /*4fe0*/  FADD R29, R21, -12583039 ;  /* 0xcb40007f151d7421 */ /* 0x002fe20000000000 */
[C---:B------:R-:W-:Y:S01]  /*4ff0*/  FFMA R12, R57.reuse, R12, R54 ;  /* 0x0000000c390c7223 */ /* 0x040fe20000000036 */
[----:B------:R-:W-:Y:S01]  /*5000*/  FFMA R37, -R4, 1.925963033500011079e-08, R37 ;  /* 0x32a5706004257823 */ /* 0x000fe20000000125 */
[-C--:B------:R-:W-:Y:S01]  /*5010*/  FFMA.SAT R4, -R10, R41.reuse, 0.5 ;  /* 0x3f0000000a047423 */ /* 0x080fe20000002129 */
[C---:B------:R-:W-:Y:S01]  /*5020*/  FFMA R29, -R48.reuse, 1.4426950216293334961, -R29 ;  /* 0x3fb8aa3b301d7823 */ /* 0x040fe2000000091d */
[C---:B------:R-:W-:Y:S01]  /*5030*/  FFMA R6, R57.reuse, R6, R52 ;  /* 0x0000000639067223 */ /* 0x040fe20000000034 */
[----:B------:R-:W-:Y:S01]  /*5040*/  FFMA R20, R57, R20, R40 ;  /* 0x0000001439147223 */ /* 0x000fe20000000028 */
[----:B------:R1:W5:Y:S01]  /*5050*/  MUFU.EX2 R26, R7 ;  /* 0x00000007001a7308 */ /* 0x0003620000000800 */
[----:B---3--:R-:W-:Y:S01]  /*5060*/  FADD R11, R35, -12583039 ;  /* 0xcb40007f230b7421 */ /* 0x008fe20000000000 */
[----:B------:R-:W-:Y:S01]  /*5070*/  FFMA R29, -R48, 1.925963033500011079e-08, R29 ;  /* 0x32a57060301d7823 */ /* 0x000fe2000000011d */
[----:B------:R-:W-:Y:S01]  /*5080*/  FFMA.SAT R39, -R12, R41, 0.5 ;  /* 0x3f0000000c277423 */ /* 0x000fe20000002129 */
[----:B------:R-:W-:Y:S01]  /*5090*/  FFMA.RM R38, R4, R43, 12582913 ;  /* 0x4b40000104267423 */ /* 0x000fe2000000402b */
[----:B------:R-:W-:Y:S01]  /*50a0*/  FFMA R11, -R0, 1.4426950216293334961, -R11 ;  /* 0x3fb8aa3b000b7823 */ /* 0x000fe2000000090b */
[----:B------:R-:W-:Y:S01]  /*50b0*/  FFMA.SAT R4, -R20, R41, 0.5 ;  /* 0x3f00000014047423 */ /* 0x000fe20000002129 */
[----:B------:R-:W-:Y:S01]  /*50c0*/  FFMA.RM R40, R39, R43, 12582913 ;  /* 0x4b40000127287423 */ /* 0x000fe2000000402b */
[----:B------:R3:W5:Y:S01]  /*50d0*/  MUFU.EX2 R34, R29 ;  /* 0x0000001d00227308 */ /* 0x0007620000000800 */
[----:B-1----:R-:W-:Y:S01]  /*50e0*/  FADD R7, R33, -12583039 ;  /* 0xcb40007f21077421 */ /* 0x002fe20000000000 */
[----:B------:R-:W-:Y:S01]  /*50f0*/  FFMA R11, -R0, 1.925963033500011079e-08, R11 ;  /* 0x32a57060000b7823 */ /* 0x000fe2000000010b */
[----:B------:R-:W-:Y:S01]  /*5100*/  SHF.L.U32 R5, R5, 0x17, RZ ;  /* 0x0000001705057819 */ /* 0x000fe200000006ff */
[----:B------:R-:W-:Y:S01]  /*5110*/  FADD R39, R38, -12583039 ;  /* 0xcb40007f26277421 */ /* 0x000fe20000000000 */
[----:B------:R-:W-:Y:S01]  /*5120*/  FFMA R7, -R8, 1.4426950216293334961, -R7 ;  /* 0x3fb8aa3b08077823 */ /* 0x000fe20000000907 */
[----:B------:R-:W-:Y:S01]  /*5130*/  IMAD.SHL.U32 R13, R13, 0x800000, RZ ;  /* 0x008000000d0d7824 */ /* 0x000fe200078e00ff */
[----:B------:R-:W-:Y:S01]  /*5140*/  SHF.L.U32 R3, R3, 0x17, RZ ;  /* 0x0000001703037819 */ /* 0x000fe200000006ff */
[----:B------:R1:W-:Y:S01]  /*5150*/  MUFU.EX2 R0, R11 ;  /* 0x0000000b00007308 */ /* 0x0003e20000000800 */
[----:B---3--:R-:W-:Y:S01]  /*5160*/  FFMA.SAT R29, -R6, R41, 0.5 ;  /* 0x3f000000061d7423 */ /* 0x008fe20000002129 */
[----:B------:R-:W-:Y:S01]  /*5170*/  FFMA R7, -R8, 1.925963033500011079e-08, R7 ;  /* 0x32a5706008077823 */ /* 0x000fe20000000107 */
[-C--:B------:R-:W-:Y:S01]  /*5180*/  FFMA.RM R41, R4, R43.reuse, 12582913 ;  /* 0x4b40000104297423 */ /* 0x080fe2000000402b */
[----:B--2---:R-:W-:Y:S01]  /*5190*/  FFMA R5, R5, R42, 1 ;  /* 0x3f80000005057423 */ /* 0x004fe2000000002a */
[----:B------:R-:W-:Y:S01]  /*51a0*/  FFMA.RM R29, R29, R43, 12582913 ;  /* 0x4b4000011d1d7423 */ /* 0x000fe2000000402b */
[----:B------:R-:W-:Y:S01]  /*51b0*/  FFMA R39, -R10, 1.4426950216293334961, -R39 ;  /* 0x3fb8aa3b0a277823 */ /* 0x000fe20000000927 */
[----:B------:R-:W-:Y:S01]  /*51c0*/  FADD R43, R41, -12583039 ;  /* 0xcb40007f292b7421 */ /* 0x000fe20000000000 */
[----:B------:R2:W3:Y:S01]  /*51d0*/  MUFU.EX2 R8, R7 ;  /* 0x0000000700087308 */ /* 0x0004e20000000800 */
[----:B-1----:R-:W-:Y:S01]  /*51e0*/  FADD R11, R40, -12583039 ;  /* 0xcb40007f280b7421 */ /* 0x002fe20000000000 */
[----:B----4-:R-:W-:Y:S01]  /*51f0*/  FFMA R30, R13, R30, 1 ;  /* 0x3f8000000d1e7423 */ /* 0x010fe2000000001e */
[----:B------:R-:W-:Y:S01]  /*5200*/  FFMA R43, -R20, 1.4426950216293334961, -R43 ;  /* 0x3fb8aa3b142b7823 */ /* 0x000fe2000000092b */
[----:B-----5:R-:W-:Y:S01]  /*5210*/  FFMA R13, R3, R26, 1 ;  /* 0x3f800000030d7423 */ /* 0x020fe2000000001a */
[----:B------:R-:W-:Y:S01]  /*5220*/  FFMA R11, -R12, 1.4426950216293334961, -R11 ;  /* 0x3fb8aa3b0c0b7823 */ /* 0x000fe2000000090b */
[----:B------:R-:W-:-:S02]  /*5230*/  VIADD R3, R5, 0x1800000 ;  /* 0x0180000005037836 */ /* 0x000fc40000000000 */
[----:B------:R-:W-:Y:S01]  /*5240*/  FFMA R39, -R10, 1.925963033500011079e-08, R39 ;  /* 0x32a570600a277823 */ /* 0x000fe20000000127 */
[----:B------:R-:W-:Y:S01]  /*5250*/  FFMA R43, -R20, 1.925963033500011079e-08, R43 ;  /* 0x32a57060142b7823 */ /* 0x000fe2000000012b */
[----:B--2---:R-:W-:Y:S01]  /*5260*/  FADD R7, R29, -12583039 ;  /* 0xcb40007f1d077421 */ /* 0x004fe20000000000 */
[----:B------:R-:W-:Y:S01]  /*5270*/  FFMA R11, -R12, 1.925963033500011079e-08, R11 ;  /* 0x32a570600c0b7823 */ /* 0x000fe2000000010b */
[----:B------:R-:W-:Y:S01]  /*5280*/  LOP3.LUT R3, R3, 0x7f800000, RZ, 0xc0, !PT ;  /* 0x7f80000003037812 */ /* 0x000fe200078ec0ff */
[----:B------:R-:W1:Y:S01]  /*5290*/  MUFU.EX2 R37, R37 ;  /* 0x0000002500257308 */ /* 0x000e620000000800 */
[C---:B------:R-:W-:Y:S01]  /*52a0*/  FFMA R7, -R6.reuse, 1.4426950216293334961, -R7 ;  /* 0x3fb8aa3b06077823 */ /* 0x040fe20000000907 */
[----:B------:R-:W-:Y:S01]  /*52b0*/  SHF.L.U32 R25, R25, 0x17, RZ ;  /* 0x0000001719197819 */ /* 0x000fe200000006ff */
[----:B------:R-:W-:Y:S01]  /*52c0*/  IMAD.SHL.U32 R27, R27, 0x800000, RZ ;  /* 0x008000001b1b7824 */ /* 0x000fe200078e00ff */
[----:B------:R-:W-:Y:S01]  /*52d0*/  ISETP.GT.U32.AND P1, PT, R3, 0x1ffffff, PT ;  /* 0x01ffffff0300780c */ /* 0x000fe20003f24070 */
[----:B------:R-:W-:Y:S01]  /*52e0*/  FFMA R7, -R6, 1.925963033500011079e-08, R7 ;  /* 0x32a5706006077823 */ /* 0x000fe20000000107 */
[----:B------:R-:W-:Y:S01]  /*52f0*/  IMAD.SHL.U32 R31, R31, 0x800000, RZ ;  /* 0x008000001f1f7824 */ /* 0x000fe200078e00ff */
[----:B------:R-:W-:Y:S01]  /*5300*/  SHF.L.U32 R33, R33, 0x17, RZ ;  /* 0x0000001721217819 */ /* 0x000fe200000006ff */
[----:B------:R-:W2:Y:S01]  /*5310*/  MUFU.EX2 R39, R39 ;  /* 0x0000002700277308 */ /* 0x000ea20000000800 */
[----:B------:R-:W-:Y:S01]  /*5320*/  IMAD.SHL.U32 R21, R21, 0x800000, RZ ;  /* 0x0080000015157824 */ /* 0x000fe200078e00ff */
[----:B------:R-:W-:Y:S01]  /*5330*/  SHF.L.U32 R36, R36, 0x17, RZ ;  /* 0x0000001724247819 */ /* 0x000fe200000006ff */
[----:B------:R-:W-:Y:S01]  /*5340*/  IMAD.SHL.U32 R23, R23, 0x800000, RZ ;  /* 0x0080000017177824 */ /* 0x000fe200078e00ff */
[----:B------:R-:W-:Y:S01]  /*5350*/  SHF.L.U32 R40, R40, 0x17, RZ ;  /* 0x0000001728287819 */ /* 0x000fe200000006ff */
[----:B------:R-:W-:Y:S01]  /*5360*/  IMAD.SHL.U32 R9, R9, 0x800000, RZ ;  /* 0x0080000009097824 */ /* 0x000fe200078e00ff */
[----:B------:R-:W-:Y:S01]  /*5370*/  BSSY B1, `(.L_x_113) ;  /* 0x000001f000017945 */ /* 0x000fe20003800000 */
[----:B------:R-:W-:Y:S01]  /*5380*/  IMAD.SHL.U32 R35, R35, 0x800000, RZ ;  /* 0x0080000023237824 */ /* 0x000fe200078e00ff */
[----:B------:R-:W4:Y:S01]  /*5390*/  MUFU.EX2 R4, R7 ;  /* 0x0000000700047308 */ /* 0x000f220000000800 */
[----:B------:R-:W-:-:S02]  /*53a0*/  IMAD.SHL.U32 R29, R29, 0x800000, RZ ;  /* 0x008000001d1d7824 */ /* 0x000fc400078e00ff */
[----:B------:R-:W-:Y:S01]  /*53b0*/  FFMA R32, R25, R32, 1 ;  /* 0x3f80000019207423 */ /* 0x000fe20000000020 */
[----:B------:R-:W-:Y:S02]  /*53c0*/  IMAD.SHL.U32 R38, R38, 0x800000, RZ ;  /* 0x0080000026267824 */ /* 0x000fe400078e00ff */
[----:B------:R-:W-:Y:S01]  /*53d0*/  FFMA R27, R27, R24, 1 ;  /* 0x3f8000001b1b7423 */ /* 0x000fe20000000018 */
[----:B------:R-:W-:Y:S02]  /*53e0*/  IMAD.SHL.U32 R41, R41, 0x800000, RZ ;  /* 0x0080000029297824 */ /* 0x000fe400078e00ff */
[----:B------:R-:W-:Y:S01]  /*53f0*/  FFMA R46, R31, R46, 1 ;  /* 0x3f8000001f2e7423 */ /* 0x000fe2000000002e */
[----:B------:R-:W-:Y:S01]  /*5400*/  FFMA R25, R21, R34, 1 ;  /* 0x3f80000015197423 */ /* 0x000fe20000000022 */
[----:B------:R-:W5:Y:S01]  /*5410*/  MUFU.EX2 R11, R11 ;  /* 0x0000000b000b7308 */ /* 0x000f620000000800 */
[----:B------:R-:W-:Y:S01]  /*5420*/  FFMA R23, R23, R44, 1 ;  /* 0x3f80000017177423 */ /* 0x000fe2000000002c */
[----:B------:R-:W-:Y:S01]  /*5430*/  FFMA R28, R9, R28, 1 ;  /* 0x3f800000091c7423 */ /* 0x000fe2000000001c */
[----:B---3--:R-:W-:Y:S01]  /*5440*/  FFMA R24, R33, R8, 1 ;  /* 0x3f80000021187423 */ /* 0x008fe20000000008 */
[----:B------:R-:W-:Y:S01]  /*5450*/  FFMA R26, R35, R0, 1 ;  /* 0x3f800000231a7423 */ /* 0x000fe20000000000 */
[----:B-1----:R-:W-:Y:S01]  /*5460*/  FFMA R31, R36, R37, 1 ;  /* 0x3f800000241f7423 */ /* 0x002fe20000000025 */
[----:B--2---:R-:W-:-:S02]  /*5470*/  FFMA R39, R38, R39, 1 ;  /* 0x3f80000026277423 */ /* 0x004fc40000000027 */
[----:B------:R-:W1:Y:S01]  /*5480*/  MUFU.EX2 R6, R43 ;  /* 0x0000002b00067308 */ /* 0x000e620000000800 */
[----:B----4-:R-:W-:Y:S01]  /*5490*/  FFMA R34, R29, R4, 1 ;  /* 0x3f8000001d227423 */ /* 0x010fe20000000004 */
[----:B-----5:R-:W-:Y:S01]  /*54a0*/  FFMA R40, R40, R11, 1 ;  /* 0x3f80000028287423 */ /* 0x020fe2000000000b */
[----:B-1----:R-:W-:Y:S01]  /*54b0*/  FFMA R41, R41, R6, 1 ;  /* 0x3f80000029297423 */ /* 0x002fe20000000006 */
[----:B------:R-:W-:Y:S06]  /*54c0*/  @P1 BRA `(.L_x_114) ;  /* 0x0000000000141947 */ /* 0x000fec0003800000 */
[----:B------:R-:W-:Y:S01]  /*54d0*/  IMAD.MOV.U32 R3, RZ, RZ, R5 ;  /* 0x000000ffff037224 */ /* 0x000fe200078e0005 */
[----:B------:R-:W-:-:S07]  /*54e0*/  MOV R38, 0x5500 ;  /* 0x0000550000267802 */ /* 0x000fce0000000f00 */
[----:B------:R-:W-:Y:S05]  /*54f0*/  CALL.REL.NOINC `($__internal_0_$__cuda_sm20_rcp_rn_f32_slowpath) ;  /* 0x0000004800b87944 */ /* 0x000fea0003c00000 */
[----:B------:R-:W-:Y:S01]  /*5500*/  MOV R4, R0 ;  /* 0x0000000000047202 */ /* 0x000fe20000000f00 */
[----:B------:R-:W-:Y:S06]  /*5510*/  BRA `(.L_x_115) ;  /* 0x0000000000107947 */ /* 0x000fec0003800000 */
.L_x_114:
[----:B------:R-:W1:Y:S02]  /*5520*/  MUFU.RCP R4, R5 ;  /* 0x0000000500047308 */ /* 0x000e640000001000 */
[----:B-1----:R-:W-:-:S04]  /*5530*/  FFMA R0, R5, R4, -1 ;  /* 0xbf80000005007423 */ /* 0x002fc80000000004 */
[----:B------:R-:W-:-:S04]  /*5540*/  FADD.FTZ R3, -R0, -RZ ;  /* 0x800000ff00037221 */ /* 0x000fc80000010100 */
[----:B------:R-:W-:-:S07]  /*5550*/  FFMA R4, R4, R3, R4 ;  /* 0x0000000304047223 */ /* 0x000fce0000000004 */
.L_x_115:
[----:B------:R-:W-:Y:S05]  /*5560*/  BSYNC B1 ;  /* 0x0000000000017941 */ /* 0x000fea0003800000 */
.L_x_113:
        /* <DEDUP_REMOVED lines=10> */
.L_x_117:
[----:B------:R-:W1:Y:S02]  /*5610*/  MUFU.RCP R5, R30 ;  /* 0x0000001e00057308 */ /* 0x000e640000001000 */
[----:B-1----:R-:W-:-:S04]  /*5620*/  FFMA R0, R30, R5, -1 ;  /* 0xbf8000001e007423 */ /* 0x002fc80000000005 */
[----:B------:R-:W-:-:S04]  /*5630*/  FADD.FTZ R0, -R0, -RZ ;  /* 0x800000ff00007221 */ /* 0x000fc80000010100 */
[----:B------:R-:W-:-:S07]  /*5640*/  FFMA R5, R5, R0, R5 ;  /* 0x0000000005057223 */ /* 0x000fce0000000005 */
.L_x_118:
[----:B------:R-:W-:Y:S05]  /*5650*/  BSYNC B1 ;  /* 0x0000000000017941 */ /* 0x000fea0003800000 */
.L_x_116:
        /* <DEDUP_REMOVED lines=10> */
.L_x_120:
[----:B------:R-:W1:Y:S02]  /*5700*/  MUFU.RCP R6, R23 ;  /* 0x0000001700067308 */ /* 0x000e640000001000 */
[----:B-1----:R-:W-:-:S04]  /*5710*/  FFMA R0, R23, R6, -1 ;  /* 0xbf80000017007423 */ /* 0x002fc80000000006 */
[----:B------:R-:W-:-:S04]  /*5720*/  FADD.FTZ R3, -R0, -RZ ;  /* 0x800000ff00037221 */ /* 0x000fc80000010100 */
[----:B------:R-:W-:-:S07]  /*5730*/  FFMA R6, R6, R3, R6 ;  /* 0x0000000306067223 */ /* 0x000fce0000000006 */
.L_x_121:
[----:B------:R-:W-:Y:S05]  /*5740*/  BSYNC B1 ;  /* 0x0000000000017941 */ /* 0x000fea0003800000 */
.L_x_119:
        /* <DEDUP_REMOVED lines=10> */
.L_x_123:
[----:B------:R-:W1:Y:S02]  /*57f0*/  MUFU.RCP R7, R32 ;  /* 0x0000002000077308 */ /* 0x000e640000001000 */
[----:B-1----:R-:W-:-:S04]  /*5800*/  FFMA R0, R32, R7, -1 ;  /* 0xbf80000020007423 */ /* 0x002fc80000000007 */
[----:B------:R-:W-:-:S04]  /*5810*/  FADD.FTZ R0, -R0, -RZ ;  /* 0x800000ff00007221 */ /* 0x000fc80000010100 */
[----:B------:R-:W-:-:S07]  /*5820*/  FFMA R7, R7, R0, R7 ;  /* 0x0000000007077223 */ /* 0x000fce0000000007 */
.L_x_124:
[----:B------:R-:W-:Y:S05]  /*5830*/  BSYNC B1 ;  /* 0x0000000000017941 */ /* 0x000fea0003800000 */
.L_x_122:
        /* <DEDUP_REMOVED lines=10> */
.L_x_126:
[----:B------:R-:W1:Y:S02]  /*58e0*/  MUFU.RCP R8, R27 ;  /* 0x0000001b00087308 */ /* 0x000e640000001000 */
[----:B-1----:R-:W-:-:S04]  /*58f0*/  FFMA R0, R27, R8, -1 ;  /* 0xbf8000001b007423 */ /* 0x002fc80000000008 */
[----:B------:R-:W-:-:S04]  /*5900*/  FADD.FTZ R3, -R0, -RZ ;  /* 0x800000ff00037221 */ /* 0x000fc80000010100 */
[----:B------:R-:W-:-:S07]  /*5910*/  FFMA R8, R8, R3, R8 ;  /* 0x0000000308087223 */ /* 0x000fce0000000008 */
.L_x_127:
[----:B------:R-:W-:Y:S05]  /*5920*/  BSYNC B1 ;  /* 0x0000000000017941 */ /* 0x000fea0003800000 */
.L_x_125:
        /* <DEDUP_REMOVED lines=10> */
.L_x_129:
[----:B------:R-:W1:Y:S02]  /*59d0*/  MUFU.RCP R9, R46 ;  /* 0x0000002e00097308 */ /* 0x000e640000001000 */
[----:B-1----:R-:W-:-:S04]  /*59e0*/  FFMA R0, R46, R9, -1 ;  /* 0xbf8000002e007423 */ /* 0x002fc80000000009 */
[----:B------:R-:W-:-:S04]  /*59f0*/  FADD.FTZ R0, -R0, -RZ ;  /* 0x800000ff00007221 */ /* 0x000fc80000010100 */
[----:B------:R-:W-:-:S07]  /*5a00*/  FFMA R9, R9, R0, R9 ;  /* 0x0000000009097223 */ /* 0x000fce0000000009 */
.L_x_130:
[----:B------:R-:W-:Y:S05]  /*5a10*/  BSYNC B1 ;  /* 0x0000000000017941 */ /* 0x000fea0003800000 */
.L_x_128:
        /* <DEDUP_REMOVED lines=10> */
.L_x_132:
[----:B------:R-:W1:Y:S02]  /*5ac0*/  MUFU.RCP R10, R13 ;  /* 0x0000000d000a7308 */ /* 0x000e640000001000 */
[----:B-1----:R-:W-:-:S04]  /*5ad0*/  FFMA R0, R13, R10, -1 ;  /* 0xbf8000000d007423 */ /* 0x002fc8000000000a */
[----:B------:R-:W-:-:S04]  /*5ae0*/  FADD.FTZ R3, -R0, -RZ ;  /* 0x800000ff00037221 */ /* 0x000fc80000010100 */
[----:B------:R-:W-:-:S07]  /*5af0*/  FFMA R10, R10, R3, R10 ;  /* 0x000000030a0a7223 */ /* 0x000fce000000000a */
.L_x_133:
[----:B------:R-:W-:Y:S05]  /*5b00*/  BSYNC B1 ;  /* 0x0000000000017941 */ /* 0x000fea0003800000 */
.L_x_131:
        /* <DEDUP_REMOVED lines=10> */
.L_x_135:
[----:B------:R-:W1:Y:S02]  /*5bb0*/  MUFU.RCP R11, R28 ;  /* 0x0000001c000b7308 */ /* 0x000e640000001000 */
[----:B-1----:R-:W-:-:S04]  /*5bc0*/  FFMA R0, R28, R11, -1 ;  /* 0xbf8000001c007423 */ /* 0x002fc8000000000b */
[----:B------:R-:W-:-:S04]  /*5bd0*/  FADD.FTZ R0, -R0, -RZ ;  /* 0x800000ff00007221 */ /* 0x000fc80000010100 */
[----:B------:R-:W-:-:S07]  /*5be0*/  FFMA R11, R11, R0, R11 ;  /* 0x000000000b0b7223 */ /* 0x000fce000000000b */
.L_x_136:
[----:B------:R-:W-:Y:S05]  /*5bf0*/  BSYNC B1 ;  /* 0x0000000000017941 */ /* 0x000fea0003800000 */
.L_x_134:
        /* <DEDUP_REMOVED lines=10> */
.L_x_138:
[----:B------:R-:W1:Y:S02]  /*5ca0*/  MUFU.RCP R12, R25 ;  /* 0x00000019000c7308 */ /* 0x000e640000001000 */
[----:B-1----:R-:W-:-:S04]  /*5cb0*/  FFMA R0, R25, R12, -1 ;  /* 0xbf80000019007423 */ /* 0x002fc8000000000c */
[----:B------:R-:W-:-:S04]  /*5cc0*/  FADD.FTZ R3, -R0, -RZ ;  /* 0x800000ff00037221 */ /* 0x000fc80000010100 */
[----:B------:R-:W-:-:S07]  /*5cd0*/  FFMA R12, R12, R3, R12 ;  /* 0x000000030c0c7223 */ /* 0x000fce000000000c */
.L_x_139:
[----:B------:R-:W-:Y:S05]  /*5ce0*/  BSYNC B1 ;  /* 0x0000000000017941 */ /* 0x000fea0003800000 */
.L_x_137:
        /* <DEDUP_REMOVED lines=10> */
.L_x_141:
[----:B------:R-:W1:Y:S02]  /*5d90*/  MUFU.RCP R13, R24 ;  /* 0x00000018000d7308 */ /* 0x000e640000001000 */
[----:B-1----:R-:W-:-:S04]  /*5da0*/  FFMA R0, R24, R13, -1 ;  /* 0xbf80000018007423 */ /* 0x002fc8000000000d */
[----:B------:R-:W-:-:S04]  /*5db0*/  FADD.FTZ R0, -R0, -RZ ;  /* 0x800000ff00007221 */ /* 0x000fc80000010100 */
[----:B------:R-:W-:-:S07]  /*5dc0*/  FFMA R13, R13, R0, R13 ;  /* 0x000000000d0d7223 */ /* 0x000fce000000000d */
.L_x_142:
[----:B------:R-:W-:Y:S05]  /*5dd0*/  BSYNC B1 ;  /* 0x0000000000017941 */ /* 0x000fea0003800000 */
.L_x_140:
        /* <DEDUP_REMOVED lines=10> */
.L_x_144:
[----:B------:R-:W1:Y:S02]  /*5e80*/  MUFU.RCP R23, R26 ;  /* 0x0000001a00177308 */ /* 0x000e640000001000 */
[----:B-1----:R-:W-:-:S04]  /*5e90*/  FFMA R0, R26, R23, -1 ;  /* 0xbf8000001a007423 */ /* 0x002fc80000000017 */
[----:B------:R-:W-:-:S04]  /*5ea0*/  FADD.FTZ R0, -R0, -RZ ;  /* 0x800000ff00007221 */ /* 0x000fc80000010100 */
[----:B------:R-:W-:-:S07]  /*5eb0*/  FFMA R23, R23, R0, R23 ;  /* 0x0000000017177223 */ /* 0x000fce0000000017 */
.L_x_145:
[----:B------:R-:W-:Y:S05]  /*5ec0*/  BSYNC B1 ;  /* 0x0000000000017941 */ /* 0x000fea0003800000 */
.L_x_143:
        /* <DEDUP_REMOVED lines=10> */
.L_x_147:
[----:B------:R-:W1:Y:S02]  /*5f70*/  MUFU.RCP R24, R31 ;  /* 0x0000001f00187308 */ /* 0x000e640000001000 */
[----:B-1----:R-:W-:-:S04]  /*5f80*/  FFMA R0, R31, R24, -1 ;  /* 0xbf8000001f007423 */ /* 0x002fc80000000018 */
[----:B------:R-:W-:-:S04]  /*5f90*/  FADD.FTZ R3, -R0, -RZ ;  /* 0x800000ff00037221 */ /* 0x000fc80000010100 */
[----:B------:R-:W-:-:S07]  /*5fa0*/  FFMA R24, R24, R3, R24 ;  /* 0x0000000318187223 */ /* 0x000fce0000000018 */
.L_x_148:
[----:B------:R-:W-:Y:S05]  /*5fb0*/  BSYNC B1 ;  /* 0x0000000000017941 */ /* 0x000fea0003800000 */
.L_x_146:
        /* <DEDUP_REMOVED lines=10> */
.L_x_150:
[----:B------:R-:W1:Y:S02]  /*6060*/  MUFU.RCP R25, R34 ;  /* 0x0000002200197308 */ /* 0x000e640000001000 */
[----:B-1----:R-:W-:-:S04]  /*6070*/  FFMA R0, R34, R25, -1 ;  /* 0xbf80000022007423 */ /* 0x002fc80000000019 */
[----:B------:R-:W-:-:S04]  /*6080*/  FADD.FTZ R0, -R0, -RZ ;  /* 0x800000ff00007221 */ /* 0x000fc80000010100 */
[----:B------:R-:W-:-:S07]  /*6090*/  FFMA R25, R25, R0, R25 ;  /* 0x0000000019197223 */ /* 0x000fce0000000019 */
.L_x_151:
[----:B------:R-:W-:Y:S05]  /*60a0*/  BSYNC B1 ;  /* 0x0000000000017941 */ /* 0x000fea0003800000 */
.L_x_149:
        /* <DEDUP_REMOVED lines=10> */
.L_x_153:
[----:B------:R-:W1:Y:S02]  /*6150*/  MUFU.RCP R26, R39 ;  /* 0x00000027001a7308 */ /* 0x000e640000001000 */
[----:B-1----:R-:W-:-:S04]  /*6160*/  FFMA R0, R39, R26, -1 ;  /* 0xbf80000027007423 */ /* 0x002fc8000000001a */
[----:B------:R-:W-:-:S04]  /*6170*/  FADD.FTZ R3, -R0, -RZ ;  /* 0x800000ff00037221 */ /* 0x000fc80000010100 */
[----:B------:R-:W-:-:S07]  /*6180*/  FFMA R26, R26, R3, R26 ;  /* 0x000000031a1a7223 */ /* 0x000fce000000001a */
.L_x_154:
[----:B------:R-:W-:Y:S05]  /*6190*/  BSYNC B1 ;  /* 0x0000000000017941 */ /* 0x000fea0003800000 */
.L_x_152:
        /* <DEDUP_REMOVED lines=10> */
.L_x_156:
[----:B------:R-:W1:Y:S02]  /*6240*/  MUFU.RCP R27, R40 ;  /* 0x00000028001b7308 */ /* 0x000e640000001000 */
[----:B-1----:R-:W-:-:S04]  /*6250*/  FFMA R0, R40, R27, -1 ;  /* 0xbf80000028007423 */ /* 0x002fc8000000001b */
[----:B------:R-:W-:-:S04]  /*6260*/  FADD.FTZ R0, -R0, -RZ ;  /* 0x800000ff00007221 */ /* 0x000fc80000010100 */
[----:B------:R-:W-:-:S07]  /*6270*/  FFMA R27, R27, R0, R27 ;  /* 0x000000001b1b7223 */ /* 0x000fce000000001b */
.L_x_157:
[----:B------:R-:W-:Y:S05]  /*6280*/  BSYNC B1 ;  /* 0x0000000000017941 */ /* 0x000fea0003800000 */
.L_x_155:
        /* <DEDUP_REMOVED lines=9> */
.L_x_159:
[----:B------:R-:W1:Y:S02]  /*6320*/  MUFU.RCP R0, R41 ;  /* 0x0000002900007308 */ /* 0x000e640000001000 */
[----:B-1----:R-:W-:-:S04]  /*6330*/  FFMA R3, R41, R0, -1 ;  /* 0xbf80000029037423 */ /* 0x002fc80000000000 */
[----:B------:R-:W-:-:S04]  /*6340*/  FADD.FTZ R3, -R3, -RZ ;  /* 0x800000ff03037221 */ /* 0x000fc80000010100 */
[----:B------:R-:W-:-:S07]  /*6350*/  FFMA R0, R0, R3, R0 ;  /* 0x0000000300007223 */ /* 0x000fce0000000000 */
.L_x_160:
[----:B------:R-:W-:Y:S05]  /*6360*/  BSYNC B1 ;  /* 0x0000000000017941 */ /* 0x000fea0003800000 */
.L_x_158:
[----:B------:R-:W-:Y:S01]  /*6370*/  MOV R3, UR10 ;  /* 0x0000000a00037c02 */ /* 0x000fe20008000f00 */
[----:B------:R-:W-:Y:S05]  /*6380*/  WARPSYNC.ALL ;  /* 0x0000000000007948 */ /* 0x000fea0003800000 */
[----:B------:R-:W-:Y:S01]  /*6390*/  IMAD R14, R3, 0x1000, R14 ;  /* 0x00001000030e7824 */ /* 0x000fe200078e020e */
[----:B------:R-:W-:Y:S01]  /*63a0*/  F2FP.F16.F32.PACK_AB R4, R5, R4 ;  /* 0x000000040504723e */ /* 0x000fe200000000ff */
[----:B------:R-:W-:Y:S01]  /*63b0*/  BSSY B0, `(.L_x_161) ;  /* 0x000001e000007945 */ /* 0x000fe20003800000 */
[----:B------:R-:W-:Y:S02]  /*63c0*/  F2FP.F16.F32.PACK_AB R5, R7, R6 ;  /* 0x000000060705723e */ /* 0x000fe400000000ff */
[----:B------:R-:W-:-:S02]  /*63d0*/  LEA R14, R14, UR52, 0x1 ;  /* 0x000000340e0e7c11 */ /* 0x000fc4000f8e08ff */
[----:B------:R-:W-:Y:S02]  /*63e0*/  F2FP.F16.F32.PACK_AB R6, R9, R8 ;  /* 0x000000080906723e */ /* 0x000fe400000000ff */
[----:B------:R-:W-:Y:S02]  /*63f0*/  F2FP.F16.F32.PACK_AB R7, R11, R10 ;  /* 0x0000000a0b07723e */ /* 0x000fe400000000ff */
[----:B------:R-:W-:Y:S02]  /*6400*/  F2FP.F16.F32.PACK_AB R8, R13, R12 ;  /* 0x0000000c0d08723e */ /* 0x000fe400000000ff */
[----:B------:R-:W-:Y:S01]  /*6410*/  F2FP.F16.F32.PACK_AB R9, R24, R23 ;  /* 0x000000171809723e */ /* 0x000fe200000000ff */
[----:B------:R1:W-:Y:S01]  /*6420*/  STSM.16.M88.4 [R14+0x200], R4 ;  /* 0x000200040e007844 */ /* 0x0003e20000000200 */
[----:B------:R-:W-:Y:S02]  /*6430*/  F2FP.F16.F32.PACK_AB R10, R26, R25 ;  /* 0x000000191a0a723e */ /* 0x000fe400000000ff */
[----:B------:R-:W-:-:S02]  /*6440*/  F2FP.F16.F32.PACK_AB R11, R0, R27 ;  /* 0x0000001b000b723e */ /* 0x000fc400000000ff */
        /* <DEDUP_REMOVED lines=13> */
[----:B------:R-:W-:Y:S02]  /*6520*/  UIADD3 UR4, UR4, 0x200, URZ ;  /* 0x0000020004047890 */ /* 0x000fe4000fffe03f */
[----:B------:R-:W-:Y:S01]  /*6530*/  UIADD3.X UR13, URZ, UR57, URZ, UP0, !UPT ;  /* 0x000000393f0d7290 */ /* 0x000fe200087fe43f */
[----:B------:R-:W-:Y:S01]  /*6540*/  UMOV UR6, UR46 ;  /* 0x0000002e00067c82 */ /* 0x000fe20008000000 */
[----:B------:R-:W-:-:S07]  /*6550*/  UMOV UR7, UR47 ;  /* 0x0000002f00077c82 */ /* 0x000fce0008000000 */
[----:B------:R2:W-:Y:S01]  /*6560*/  UTMASTG.3D [UR4], [UR12] ;  /* 0x000000040c0073b5 */ /* 0x0005e20008010000 */
[----:B------:R0:W-:Y:S01]  /*6570*/  UTMACMDFLUSH ;  /* 0x00000000000079b7 */ /* 0x0001e20000000000 */
[----:B--2---:R-:W-:-:S04]  /*6580*/  DEPBAR.LE SB0, 0x1 ;  /* 0x000080400000791a */ /* 0x004fc80000000000 */
.L_x_162:
[----:B------:R-:W-:Y:S05]  /*6590*/  BSYNC B0 ;  /* 0x0000000000007941 */ /* 0x000fea0003800000 */
.L_x_161:
[----:B------:R-:W-:Y:S06]  /*65a0*/  BAR.SYNC.DEFER_BLOCKING 0x1, 0x100 ;  /* 0x0044000000007b1d */ /* 0x000fec0000010000 */
[----:B------:R-:W-:Y:S04]  /*65b0*/  BSSY B0, `(.L_x_163) ;  /* 0x0000009000007945 */ /* 0x000fe80003800000 */
[----:B------:R-:W-:Y:S05]  /*65c0*/  @P0 BRA `(.L_x_164) ;  /* 0x00000000001c0947 */ /* 0x000fea0003800000 */
[----:B------:R-:W-:-:S13]  /*65d0*/  ISETP.NE.AND P0, PT, R63, 0x3, PT ;  /* 0x000000033f00780c */ /* 0x000fda0003f05270 */
[----:B------:R-:W-:Y:S05]  /*65e0*/  @!P0 BRA `(.L_x_165) ;  /* 0x0000000000048947 */ /* 0x000fea0003800000 */
[----:B------:R-:W-:Y:S01]  /*65f0*/  BPT.TRAP 0x1 ;  /* 0x000000040000795c */ /* 0x000fe20000300000 */
.L_x_165:
[----:B------:R-:W-:-:S04]  /*6600*/  ULEA UR4, UR38, UR52, 0x3 ;  /* 0x0000003426047291 */ /* 0x000fc8000f8e183f */
[----:B------:R-:W-:-:S04]  /*6610*/  UIADD3 UR4, UR4, 0x98, URZ ;  /* 0x0000009804047890 */ /* 0x000fc8000fffe03f */
[----:B------:R-:W-:-:S09]  /*6620*/  UPRMT UR4, UR51, 0x654, UR4 ;  /* 0x0000065433047896 */ /* 0x000fd20008000004 */
[----:B------:R-:W-:Y:S03]  /*6630*/  SYNCS.ARRIVE.TRANS64.RED.A1T0 RZ, [UR4], RZ ;  /* 0x000000ffffff79a7 */ /* 0x000fe60008100404 */
.L_x_164:
[----:B------:R-:W-:Y:S05]  /*6640*/  BSYNC B0 ;  /* 0x0000000000007941 */ /* 0x000fea0003800000 */
.L_x_163:
[----:B------:R-:W-:Y:S01]  /*6650*/  IADD3 R16, P0, R16, UR36, RZ ;  /* 0x0000002410107c10 */ /* 0x000fe2000ff1e0ff */
[----:B------:R-:W-:Y:S01]  /*6660*/  ULDC.64 UR4, c[0x0][0x8f8] ;  /* 0x00023e0000047ab9 */ /* 0x000fe20000000a00 */
[----:B------:R-:W-:Y:S01]  /*6670*/  UIADD3 UR38, UR38, 0x1, URZ ;  /* 0x0000000126267890 */ /* 0x000fe2000fffe03f */
[----:B------:R-:W-:Y:S01]  /*6680*/  PRMT R0, RZ, 0x7610, R0 ;  /* 0x00007610ff007816 */ /* 0x000fe20000000000 */
[----:B------:R-:W-:Y:S01]  /*6690*/  UMOV UR47, 0xffffffff ;  /* 0xffffffff002f7882 */ /* 0x000fe20000000000 */
[----:B------:R-:W-:Y:S01]  /*66a0*/  IADD3.X R17, R17, UR41, RZ, P0, !PT ;  /* 0x0000002911117c10 */ /* 0x000fe200087fe4ff */
[----:B------:R-:W-:Y:S01]  /*66b0*/  UISETP.NE.AND UP0, UPT, UR38, 0x3, UPT ;  /* 0x000000032600788c */ /* 0x000fe2000bf05270 */
[----:B------:R-:W-:Y:S01]  /*66c0*/  ISETP.GE.U32.AND P0, PT, R16, UR4, PT ;  /* 0x0000000410007c0c */ /* 0x000fe2000bf06070 */
[----:B------:R-:W-:Y:S01]  /*66d0*/  IMAD.MOV.U32 R23, RZ, RZ, -0x1 ;  /* 0xffffffffff177424 */ /* 0x000fe200078e00ff */
[----:B------:R-:W-:Y:S01]  /*66e0*/  MOV R60, 0xffffffff ;  /* 0xffffffff003c7802 */ /* 0x000fe20000000f00 */
[----:B------:R-:W-:Y:S01]  /*66f0*/  USEL UR38, UR38, URZ, UP0 ;  /* 0x0000003f26267287 */ /* 0x000fe20008000000 */
[----:B------:R-:W-:-:S13]  /*6700*/  ISETP.GE.U32.AND.EX P0, PT, R17, UR5, PT, P0 ;  /* 0x0000000511007c0c */ /* 0x000fda000bf06100 */
[----:B------:R-:W-:Y:S05]  /*6710*/  @P0 BRA `(.L_x_166) ;  /* 0x0000000400680947 */ /* 0x000fea0003800000 */
[----:B------:R-:W2:Y:S01]  /*6720*/  S2R R12, SR_CTAID.X ;  /* 0x00000000000c7919 */ /* 0x000ea20000002500 */
[----:B-1----:R-:W1:Y:S01]  /*6730*/  LDC.64 R10, c[0x0][0x8d0] ;  /* 0x00023400ff0a7b82 */ /* 0x002e620000000a00 */
[----:B------:R-:W-:Y:S01]  /*6740*/  ULDC UR4, c[0x0][0x150] ;  /* 0x0000540000047ab9 */ /* 0x000fe20000000800 */
[----:B------:R-:W-:Y:S01]  /*6750*/  IMAD.MOV.U32 R8, RZ, RZ, R16 ;  /* 0x000000ffff087224 */ /* 0x000fe200078e0010 */
[----:B------:R-:W3:Y:S01]  /*6760*/  S2R R24, SR_CTAID.Y ;  /* 0x0000000000187919 */ /* 0x000ee20000002600 */
[----:B------:R-:W-:-:S04]  /*6770*/  IMAD.MOV.U32 R9, RZ, RZ, R17 ;  /* 0x000000ffff097224 */ /* 0x000fc800078e0011 */
[----:B------:R-:W4:Y:S08]  /*6780*/  LDC R25, c[0x0][0x144] ;  /* 0x00005100ff197b82 */ /* 0x000f300000000800 */
[----:B------:R-:W3:Y:S08]  /*6790*/  LDC R0, c[0x0][0x8d8] ;  /* 0x00023600ff007b82 */ /* 0x000ef00000000800 */
[----:B------:R-:W3:Y:S01]  /*67a0*/  LDC.64 R14, c[0x0][0x8c8] ;  /* 0x00023200ff0e7b82 */ /* 0x000ee20000000a00 */
[----:B-1----:R-:W-:-:S04]  /*67b0*/  ISETP.NE.U32.AND P0, PT, R10, RZ, PT ;  /* 0x000000ff0a00720c */ /* 0x002fc80003f05070 */
[----:B------:R-:W-:Y:S02]  /*67c0*/  ISETP.NE.AND.EX P0, PT, R11, RZ, PT, P0 ;  /* 0x000000ff0b00720c */ /* 0x000fe40003f05300 */
[----:B--2---:R-:W-:-:S05]  /*67d0*/  I2FP.F32.U32 R3, R12 ;  /* 0x0000000c00037245 */ /* 0x004fca0000201000 */
[----:B------:R-:W-:-:S04]  /*67e0*/  FMUL R3, R3, UR4 ;  /* 0x0000000403037c20 */ /* 0x000fc80008400000 */
[----:B------:R1:W2:Y:S02]  /*67f0*/  F2I.U32.TRUNC.NTZ R23, R3 ;  /* 0x0000000300177305 */ /* 0x0002a4000020f000 */
[----:B----4-:R-:W-:Y:S05]  /*6800*/  @!P0 BRA `(.L_x_167) ;  /* 0x0000000000288947 */ /* 0x010fea0003800000 */
[----:B-1----:R-:W1:Y:S02]  /*6810*/  LDC R3, c[0x0][0x8dc] ;  /* 0x00023700ff037b82 */ /* 0x002e640000000800 */
        /* <DEDUP_REMOVED lines=9> */
.L_x_167:
[----:B------:R-:W4:Y:S01]  /*68b0*/  LDC.64 R20, c[0x0][0x8e8] ;  /* 0x00023a00ff147b82 */ /* 0x000f220000000a00 */
[-C--:B---3--:R-:W-:Y:S01]  /*68c0*/  SHF.R.U64 R31, R8, R0.reuse, R9 ;  /* 0x00000000081f7219 */ /* 0x088fe20000001209 */
[----:B--2---:R-:W-:Y:S01]  /*68d0*/  IMAD.MOV R23, RZ, RZ, -R23 ;  /* 0x000000ffff177224 */ /* 0x004fe200078e0a17 */
[----:B------:R-:W-:Y:S01]  /*68e0*/  SHF.R.U32.HI R0, RZ, R0, R9 ;  /* 0x00000000ff007219 */ /* 0x000fe20000011609 */
[----:B------:R-:W-:Y:S01]  /*68f0*/  ULDC UR4, c[0x0][0x154] ;  /* 0x0000550000047ab9 */ /* 0x000fe20000000800 */
[----:B-1----:R-:W-:Y:S01]  /*6900*/  IADD3 R3, P0, RZ, -R31, RZ ;  /* 0x8000001fff037210 */ /* 0x002fe20007f1e0ff */
[----:B------:R-:W-:Y:S02]  /*6910*/  IMAD R26, R25, R23, R12 ;  /* 0x00000017191a7224 */ /* 0x000fe400078e020c */
[----:B------:R-:W1:Y:S01]  /*6920*/  LDC R6, c[0x0][0x8c0] ;  /* 0x00023000ff067b82 */ /* 0x000e620000000800 */
[----:B------:R-:W-:Y:S01]  /*6930*/  IADD3.X R5, RZ, ~R0, RZ, P0, !PT ;  /* 0x80000000ff057210 */ /* 0x000fe200007fe4ff */
[----:B------:R-:W-:-:S04]  /*6940*/  IMAD.MOV.U32 R7, RZ, RZ, 0x1 ;  /* 0x00000001ff077424 */ /* 0x000fc800078e00ff */
[-C--:B------:R-:W-:Y:S02]  /*6950*/  IMAD R0, R5, R14.reuse, RZ ;  /* 0x0000000e05007224 */ /* 0x080fe400078e02ff */
[----:B------:R-:W2:Y:S01]  /*6960*/  LDC R8, c[0x0][0x8b0] ;  /* 0x00022c00ff087b82 */ /* 0x000ea20000000800 */
[----:B------:R-:W-:-:S04]  /*6970*/  IMAD.WIDE.U32 R4, R3, R14, R16 ;  /* 0x0000000e03047225 */ /* 0x000fc800078e0010 */
[----:B------:R-:W-:Y:S01]  /*6980*/  IMAD R3, R3, R15, R0 ;  /* 0x0000000f03037224 */ /* 0x000fe200078e0200 */
[----:B------:R-:W-:Y:S02]  /*6990*/  I2FP.F32.U32 R0, R24 ;  /* 0x0000001800007245 */ /* 0x000fe40000201000 */
[----:B------:R-:W3:Y:S01]  /*69a0*/  LDC R28, c[0x0][0x900] ;  /* 0x00024000ff1c7b82 */ /* 0x000ee20000000800 */
[----:B------:R-:W-:Y:S01]  /*69b0*/  IMAD.IADD R3, R5, 0x1, R3 ;  /* 0x0000000105037824 */ /* 0x000fe200078e0203 */
[----:B----4-:R-:W-:Y:S01]  /*69c0*/  ISETP.NE.U32.AND P0, PT, R20, RZ, PT ;  /* 0x000000ff1400720c */ /* 0x010fe20003f05070 */
[----:B------:R-:W-:Y:S01]  /*69d0*/  FMUL R0, R0, UR4 ;  /* 0x0000000400007c20 */ /* 0x000fe20008400000 */
[----:B------:R-:W-:Y:S02]  /*69e0*/  MOV R5, 0xffffffff ;  /* 0xffffffff00057802 */ /* 0x000fe40000000f00 */
[----:B------:R-:W-:Y:S01]  /*69f0*/  ISETP.NE.AND.EX P0, PT, R21, RZ, PT, P0 ;  /* 0x000000ff1500720c */ /* 0x000fe20003f05300 */
[----:B------:R4:W3:Y:S01]  /*6a00*/  F2I.U32.TRUNC.NTZ R13, R0 ;  /* 0x00000000000d7305 */ /* 0x0008e2000020f000 */
[----:B------:R-:W4:Y:S01]  /*6a10*/  LDC R15, c[0x0][0x148] ;  /* 0x00005200ff0f7b82 */ /* 0x000f220000000800 */
[----:B-1----:R-:W-:-:S02]  /*6a20*/  SHF.R.U64 R12, R4, R6, R3 ;  /* 0x00000006040c7219 */ /* 0x002fc40000001203 */
[----:B------:R-:W-:-:S05]  /*6a30*/  SHF.R.U32.HI R3, RZ, R6, R3 ;  /* 0x00000006ff037219 */ /* 0x000fca0000011603 */
[----:B------:R-:W1:Y:S01]  /*6a40*/  LDC R25, c[0x0][0x8a8] ;  /* 0x00022a00ff197b82 */ /* 0x000e620000000800 */
[-CC-:B--2---:R-:W-:Y:S02]  /*6a50*/  SHF.R.U64 R10, R12, R8.reuse, R3.reuse ;  /* 0x000000080c0a7219 */ /* 0x184fe40000001203 */
[----:B------:R-:W-:-:S05]  /*6a60*/  SHF.R.U32.HI R3, RZ, R8, R3 ;  /* 0x00000008ff037219 */ /* 0x000fca0000011603 */
[----:B------:R-:W2:Y:S01]  /*6a70*/  LDC R27, c[0x0][0x8f0] ;  /* 0x00023c00ff1b7b82 */ /* 0x000ea20000000800 */
[-C--:B---3--:R-:W-:Y:S02]  /*6a80*/  SHF.L.U32 R4, R5, R28.reuse, RZ ;  /* 0x0000001c05047219 */ /* 0x088fe400000006ff */
[-CC-:B------:R-:W-:Y:S02]  /*6a90*/  SHF.R.U64 R14, R10, R28.reuse, R3.reuse ;  /* 0x0000001c0a0e7219 */ /* 0x180fe40000001203 */
[----:B------:R-:W-:Y:S02]  /*6aa0*/  SHF.R.U32.HI R5, RZ, R28, R3 ;  /* 0x0000001cff057219 */ /* 0x000fe40000011603 */
[----:B------:R-:W-:Y:S01]  /*6ab0*/  LOP3.LUT R23, RZ, R4, RZ, 0x33, !PT ;  /* 0x00000004ff177212 */ /* 0x000fe200078e33ff */
[----:B------:R-:W3:Y:S01]  /*6ac0*/  LDC R29, c[0x0][0x8e0] ;  /* 0x00023800ff1d7b82 */ /* 0x000ee20000000800 */
[----:B------:R-:W-:Y:S01]  /*6ad0*/  SHF.L.U32 R28, R7, R28, RZ ;  /* 0x0000001c071c7219 */ /* 0x000fe200000006ff */
[----:B------:R-:W-:-:S06]  /*6ae0*/  IMAD.MOV.U32 R4, RZ, RZ, R14 ;  /* 0x000000ffff047224 */ /* 0x000fcc00078e000e */
[----:B------:R-:W1:Y:S01]  /*6af0*/  LDC R30, c[0x0][0x8b8] ;  /* 0x00022e00ff1e7b82 */ /* 0x000e620000000800 */
[----:B------:R-:W-:Y:S05]  /*6b00*/  @!P0 BRA `(.L_x_168) ;  /* 0x0000000000288947 */ /* 0x000fea0003800000 */
[----:B------:R-:W5:Y:S02]  /*6b10*/  LDC R3, c[0x0][0x8f4] ;  /* 0x00023d00ff037b82 */ /* 0x000f640000000800 */
[----:B-----5:R-:W-:-:S04]  /*6b20*/  IADD3 R3, P0, R14, R3, RZ ;  /* 0x000000030e037210 */ /* 0x020fc80007f1e0ff */
        /* <DEDUP_REMOVED lines=8> */
.L_x_168:
[----:B------:R-:W-:Y:S02]  /*6bb0*/  ISETP.NE.AND P0, PT, R2, 0x1, PT ;  /* 0x000000010200780c */ /* 0x000fe40003f05270 */
[----:B--2-4-:R-:W-:Y:S01]  /*6bc0*/  SHF.R.U64 R0, R4, R27, R5 ;  /* 0x0000001b04007219 */ /* 0x014fe20000001205 */
[----:B-1----:R-:W-:Y:S01]  /*6bd0*/  VIADD R5, R25, 0xffffffff ;  /* 0xffffffff19057836 */ /* 0x002fe20000000000 */
[----:B------:R-:W-:Y:S02]  /*6be0*/  LOP3.LUT R23, R10, R23, RZ, 0xc0, !PT ;  /* 0x000000170a177212 */ /* 0x000fe400078ec0ff */
[----:B------:R-:W-:Y:S01]  /*6bf0*/  IADD3 R13, -R13, RZ, RZ ;  /* 0x000000ff0d0d7210 */ /* 0x000fe20007ffe1ff */
[----:B------:R-:W-:Y:S01]  /*6c00*/  IMAD.MOV R3, RZ, RZ, -R0 ;  /* 0x000000ffff037224 */ /* 0x000fe200078e0a00 */
[----:B------:R-:W-:Y:S01]  /*6c10*/  LOP3.LUT R5, R12, R5, RZ, 0xc0, !PT ;  /* 0x000000050c057212 */ /* 0x000fe200078ec0ff */
[----:B------:R-:W-:Y:S01]  /*6c20*/  IMAD R23, R28, R0, R23 ;  /* 0x000000001c177224 */ /* 0x000fe200078e0217 */
[----:B------:R-:W-:Y:S01]  /*6c30*/  R2UR UR47, R31 ;  /* 0x000000001f2f72ca */ /* 0x000fe200000e0000 */
[----:B---3--:R-:W-:Y:S01]  /*6c40*/  IMAD R0, R3, R29, R14 ;  /* 0x0000001d03007224 */ /* 0x008fe200078e020e */
[----:B------:R-:W-:Y:S01]  /*6c50*/  MOV R3, 0x1 ;  /* 0x0000000100037802 */ /* 0x000fe20000000f00 */
[----:B------:R-:W-:-:S02]  /*6c60*/  @P0 IMAD R26, R15, R13, R24 ;  /* 0x0000000d0f1a0224 */ /* 0x000fc400078e0218 */
[----:B------:R-:W-:Y:S02]  /*6c70*/  IMAD R0, R0, R25, R5 ;  /* 0x0000001900007224 */ /* 0x000fe400078e0205 */
[----:B------:R-:W-:-:S05]  /*6c80*/  IMAD R23, R23, R30, R26 ;  /* 0x0000001e17177224 */ /* 0x000fca00078e021a */
[----:B------:R-:W-:Y:S02]  /*6c90*/  SEL R60, R0, R23, !P0 ;  /* 0x00000017003c7207 */ /* 0x000fe40004000000 */
[----:B------:R-:W-:Y:S02]  /*6ca0*/  SEL R23, R23, R0, !P0 ;  /* 0x0000000017177207 */ /* 0x000fe40004000000 */
[----:B------:R-:W-:-:S07]  /*6cb0*/  PRMT R0, R3, 0x7610, R0 ;  /* 0x0000761003007816 */ /* 0x000fce0000000000 */
.L_x_166:
[----:B------:R-:W-:Y:S01]  /*6cc0*/  UIADD3 UR48, UR10, 0x1, URZ ;  /* 0x000000010a307890 */ /* 0x000fe2000fffe03f */
[----:B------:R-:W-:Y:S01]  /*6cd0*/  LOP3.LUT P0, RZ, R0, 0xff, RZ, 0xc0, !PT ;  /* 0x000000ff00ff7812 */ /* 0x000fe2000780c0ff */
[----:B------:R-:W-:Y:S02]  /*6ce0*/  ULOP3.LUT UR43, UR8, 0x7, URZ, 0xc0, !UPT ;  /* 0x00000007082b7892 */ /* 0x000fe4000f8ec03f */
[----:B------:R-:W-:Y:S02]  /*6cf0*/  UISETP.NE.AND UP0, UPT, UR48, 0x3, UPT ;  /* 0x000000033000788c */ /* 0x000fe4000bf05270 */
[----:B------:R-:W-:Y:S02]  /*6d00*/  UIADD3 UR39, UR39, 0x2, URZ ;  /* 0x0000000227277890 */ /* 0x000fe4000fffe03f */
[----:B------:R-:W-:Y:S02]  /*6d10*/  USEL UR49, URZ, 0x1, UP0 ;  /* 0x000000013f317887 */ /* 0x000fe40008000000 */
[----:B------:R-:W-:-:S02]  /*6d20*/  USEL UR48, UR48, URZ, UP0 ;  /* 0x0000003f30307287 */ /* 0x000fc40008000000 */
[----:B------:R-:W-:Y:S02]  /*6d30*/  ULOP3.LUT UR49, UR9, UR49, URZ, 0x3c, !UPT ;  /* 0x0000003109317292 */ /* 0x000fe4000f8e3c3f */
[----:B------:R-:W-:Y:S10]  /*6d40*/  @P0 BRA `(.L_x_169) ;  /* 0xffffffa400dc0947 */ /* 0x000ff4000383ffff */
[----:B------:R-:W-:-:S13]  /*6d50*/  PLOP3.LUT P0, PT, PT, PT, PT, 0x8, 0x0 ;  /* 0x000000000000781c */ /* 0x000fda0003f0e170 */
.L_x_19:
[----:B------:R-:W-:Y:S05]  /*6d60*/  @P0 BRA `(.L_x_11) ;  /* 0x0000002800f00947 */ /* 0x000fea0003800000 */
[----:B------:R-:W-:Y:S01]  /*6d70*/  ULDC.64 UR6, c[0x0][0x588] ;  /* 0x0001620000067ab9 */ /* 0x000fe20000000a00 */
[----:B------:R-:W-:Y:S01]  /*6d80*/  ULDC.64 UR4, c[0x0][0x590] ;  /* 0x0001640000047ab9 */ /* 0x000fe20000000a00 */
[----:B------:R-:W-:Y:S01]  /*6d90*/  ISETP.NE.U32.AND P0, PT, RZ, UR6, PT ;  /* 0x00000006ff007c0c */ /* 0x000fe2000bf05070 */
[----:B------:R-:W-:-:S04]  /*6da0*/  DEPBAR.LE SB0, 0x0 ;  /* 0x000080000000791a */ /* 0x000fc80000000000 */
[----:B------:R-:W-:Y:S01]  /*6db0*/  ISETP.NE.U32.AND P1, PT, RZ, UR4, PT ;  /* 0x00000004ff007c0c */ /* 0x000fe2000bf25070 */
[----:B------:R-:W-:Y:S01]  /*6dc0*/  BSSY B0, `(.L_x_170) ;  /* 0x0000015000007945 */ /* 0x000fe20003800000 */
[----:B------:R-:W-:Y:S02]  /*6dd0*/  ISETP.NE.AND.EX P0, PT, RZ, UR7, PT, P0 ;  /* 0x00000007ff007c0c */ /* 0x000fe4000bf05300 */
[----:B------:R-:W-:-:S13]  /*6de0*/  ISETP.NE.AND.EX P1, PT, RZ, UR5, PT, P1 ;  /* 0x00000005ff007c0c */ /* 0x000fda000bf25310 */
[----:B------:R-:W-:Y:S05]  /*6df0*/  @P0 BRA P1, `(.L_x_171) ;  /* 0x0000000000440947 */ /* 0x000fea0000800000 */
[----:B------:R-:W-:-:S04]  /*6e00*/  ISETP.NE.U32.AND P0, PT, RZ, UR4, PT ;  /* 0x00000004ff007c0c */ /* 0x000fc8000bf05070 */
[----:B------:R-:W-:-:S13]  /*6e10*/  ISETP.NE.AND.EX P0, PT, RZ, UR5, PT, P0 ;  /* 0x00000005ff007c0c */ /* 0x000fda000bf05300 */
[----:B------:R-:W-:Y:S05]  /*6e20*/  @!P0 BRA `(.L_x_172) ;  /* 0x00000000002c8947 */ /* 0x000fea0003800000 */
[----:B------:R-:W-:-:S13]  /*6e30*/  LOP3.LUT P0, RZ, R56, 0xff, RZ, 0xc0, !PT ;  /* 0x000000ff38ff7812 */ /* 0x000fda000780c0ff */
[----:B------:R-:W-:Y:S05]  /*6e40*/  @!P0 BRA `(.L_x_173) ;  /* 0x0000000000108947 */ /* 0x000fea0003800000 */
[----:B-----5:R-:W-:-:S13]  /*6e50*/  FSETP.NEU.AND P0, PT, R57, RZ, PT ;  /* 0x000000ff3900720b */ /* 0x020fda0003f0d000 */
[----:B------:R-:W-:Y:S05]  /*6e60*/  @!P0 BREAK B0 ;  /* 0x0000000000008942 */ /* 0x000fea0003800000 */
[----:B------:R-:W-:Y:S05]  /*6e70*/  @P0 BRA `(.L_x_171) ;  /* 0x0000000000240947 */ /* 0x000fea0003800000 */
[----:B------:R-:W-:Y:S05]  /*6e80*/  BRA `(.L_x_11) ;  /* 0x0000002800a87947 */ /* 0x000fea0003800000 */
.L_x_173:
[----:B------:R-:W-:-:S04]  /*6e90*/  ISETP.NE.U32.AND P0, PT, RZ, UR6, PT ;  /* 0x00000006ff007c0c */ /* 0x000fc8000bf05070 */
[----:B------:R-:W-:-:S13]  /*6ea0*/  ISETP.NE.AND.EX P0, PT, RZ, UR7, PT, P0 ;  /* 0x00000007ff007c0c */ /* 0x000fda000bf05300 */
[----:B------:R-:W-:Y:S05]  /*6eb0*/  @!P0 BREAK B0 ;  /* 0x0000000000008942 */ /* 0x000fea0003800000 */
[----:B------:R-:W-:Y:S05]  /*6ec0*/  @P0 BRA `(.L_x_171) ;  /* 0x0000000000100947 */ /* 0x000fea0003800000 */
[----:B------:R-:W-:Y:S05]  /*6ed0*/  BRA `(.L_x_11) ;  /* 0x0000002800947947 */ /* 0x000fea0003800000 */
.L_x_172:
[----:B-----5:R-:W-:-:S13]  /*6ee0*/  FSETP.NEU.AND P0, PT, R57, RZ, PT ;  /* 0x000000ff3900720b */ /* 0x020fda0003f0d000 */
[----:B------:R-:W-:Y:S05]  /*6ef0*/  @!P0 BREAK B0 ;  /* 0x0000000000008942 */ /* 0x000fea0003800000 */
[----:B------:R-:W-:Y:S05]  /*6f00*/  @!P0 BRA `(.L_x_11) ;  /* 0x0000002800888947 */ /* 0x000fea0003800000 */
.L_x_171:
[----:B------:R-:W-:Y:S05]  /*6f10*/  BSYNC B0 ;  /* 0x0000000000007941 */ /* 0x000fea0003800000 */
.L_x_170:
[----:B------:R-:W-:-:S04]  /*6f20*/  LOP3.LUT R19, R19, 0x1, RZ, 0xfc, !PT ;  /* 0x0000000113137812 */ /* 0x000fc800078efcff */
[----:B------:R-:W-:-:S13]  /*6f30*/  ISETP.NE.AND P0, PT, R19, 0x3, PT ;  /* 0x000000031300780c */ /* 0x000fda0003f05270 */
[----:B------:R-:W-:Y:S05]  /*6f40*/  @!P0 BRA `(.L_x_174) ;  /* 0x0000000000048947 */ /* 0x000fea0003800000 */
[----:B------:R-:W-:Y:S01]  /*6f50*/  BPT.TRAP 0x1 ;  /* 0x000000040000795c */ /* 0x000fe20000300000 */
.L_x_174:
[----:B------:R-:W3:Y:S01]  /*6f60*/  S2UR UR5, SR_CgaCtaId ;  /* 0x00000000000579c3 */ /* 0x000ee20000008800 */
[----:B------:R-:W-:Y:S02]  /*6f70*/  UMOV UR4, 0x400 ;  /* 0x0000040000047882 */ /* 0x000fe40000000000 */
[----:B---3--:R-:W-:-:S04]  /*6f80*/  ULEA UR4, UR5, UR4, 0x18 ;  /* 0x0000000405047291 */ /* 0x008fc8000f8ec03f */
[----:B------:R-:W-:-:S04]  /*6f90*/  ULEA UR4, UR38, UR4, 0x3 ;  /* 0x0000000426047291 */ /* 0x000fc8000f8e183f */
[----:B------:R-:W-:-:S04]  /*6fa0*/  UIADD3 UR4, UR4, 0x98, URZ ;  /* 0x0000009804047890 */ /* 0x000fc8000fffe03f */
[----:B------:R-:W-:-:S09]  /*6fb0*/  UPRMT UR4, UR5, 0x654, UR4 ;  /* 0x0000065405047896 */ /* 0x000fd20008000004 */
[----:B------:R-:W-:Y:S01]  /*6fc0*/  SYNCS.ARRIVE.TRANS64.RED.A1T0 RZ, [UR4], RZ ;  /* 0x000000ffffff79a7 */ /* 0x000fe20008100404 */
[----:B------:R-:W-:Y:S05]  /*6fd0*/  BRA `(.L_x_11) ;  /* 0x0000002800547947 */ /* 0x000fea0003800000 */
.L_x_10:
[----:B------:R-:W-:Y:S01]  /*6fe0*/  ULDC.64 UR4, c[0x0][0x8f8] ;  /* 0x00023e0000047ab9 */ /* 0x000fe20000000a00 */
[----:B------:R-:W-:Y:S01]  /*6ff0*/  PRMT R10, RZ, 0x7610, R10 ;  /* 0x00007610ff0a7816 */ /* 0x000fe2000000000a */
[----:B------:R-:W-:Y:S01]  /*7000*/  IMAD.MOV.U32 R13, RZ, RZ, -0x1 ;  /* 0xffffffffff0d7424 */ /* 0x000fe200078e00ff */
[----:B------:R-:W-:Y:S01]  /*7010*/  ISETP.GE.U32.AND P1, PT, R16, UR4, PT ;  /* 0x0000000410007c0c */ /* 0x000fe2000bf26070 */
[----:B------:R-:W-:Y:S01]  /*7020*/  IMAD.MOV.U32 R7, RZ, RZ, -0x1 ;  /* 0xffffffffff077424 */ /* 0x000fe200078e00ff */
[----:B------:R-:W-:Y:S02]  /*7030*/  MOV R6, 0xffffffff ;  /* 0xffffffff00067802 */ /* 0x000fe40000000f00 */
[----:B------:R-:W-:-:S13]  /*7040*/  ISETP.GE.U32.AND.EX P1, PT, R17, UR5, PT, P1 ;  /* 0x0000000511007c0c */ /* 0x000fda000bf26110 */
        /* <DEDUP_REMOVED lines=19> */
.L_x_176:
[--C-:B------:R-:W-:Y:S01]  /*7180*/  SHF.R.U64 R14, R12, R20, R13.reuse ;  /* 0x000000140c0e7219 */ /* 0x100fe2000000120d */
[----:B------:R-:W1:Y:S01]  /*7190*/  LDC R26, c[0x0][0x8c0] ;  /* 0x00023000ff1a7b82 */ /* 0x000e620000000800 */
[----:B------:R-:W-:Y:S01]  /*71a0*/  I2FP.F32.U32 R7, R8 ;  /* 0x0000000800077245 */ /* 0x000fe20000201000 */
[----:B------:R-:W-:Y:S01]  /*71b0*/  ULDC UR4, c[0x0][0x150] ;  /* 0x0000540000047ab9 */ /* 0x000fe20000000800 */
[----:B------:R-:W-:Y:S02]  /*71c0*/  SHF.R.U32.HI R6, RZ, R20, R13 ;  /* 0x00000014ff067219 */ /* 0x000fe4000001160d */
[----:B------:R-:W-:Y:S01]  /*71d0*/  IADD3 R9, P1, RZ, -R14, RZ ;  /* 0x8000000eff097210 */ /* 0x000fe20007f3e0ff */
[----:B------:R-:W-:Y:S01]  /*71e0*/  FMUL R13, R7, UR4 ;  /* 0x00000004070d7c20 */ /* 0x000fe20008400000 */
[----:B------:R-:W-:Y:S01]  /*71f0*/  ULDC UR4, c[0x0][0x154] ;  /* 0x0000550000047ab9 */ /* 0x000fe20000000800 */
[----:B------:R-:W2:Y:S01]  /*7200*/  LDC.64 R28, c[0x0][0x8e8] ;  /* 0x00023a00ff1c7b82 */ /* 0x000ea20000000a00 */
[----:B------:R-:W-:Y:S01]  /*7210*/  IADD3.X R11, RZ, ~R6, RZ, P1, !PT ;  /* 0x80000006ff0b7210 */ /* 0x000fe20000ffe4ff */
[----:B------:R-:W-:-:S02]  /*7220*/  IMAD.WIDE.U32 R6, R9, R24, R16 ;  /* 0x0000001809067225 */ /* 0x000fc400078e0010 */
[----:B------:R-:W3:Y:S02]  /*7230*/  F2I.U32.TRUNC.NTZ R13, R13 ;  /* 0x0000000d000d7305 */ /* 0x000ee4000020f000 */
[----:B------:R-:W-:Y:S02]  /*7240*/  IMAD R10, R11, R24, RZ ;  /* 0x000000180b0a7224 */ /* 0x000fe400078e02ff */
[----:B------:R-:W4:Y:S02]  /*7250*/  LDC R15, c[0x0][0x144] ;  /* 0x00005100ff0f7b82 */ /* 0x000f240000000800 */
[----:B------:R-:W-:Y:S01]  /*7260*/  IMAD R9, R9, R25, R10 ;  /* 0x0000001909097224 */ /* 0x000fe200078e020a */
[----:B------:R-:W-:-:S03]  /*7270*/  MOV R10, 0xffffffff ;  /* 0xffffffff000a7802 */ /* 0x000fc60000000f00 */
[----:B------:R-:W-:Y:S01]  /*7280*/  IMAD.IADD R7, R7, 0x1, R9 ;  /* 0x0000000107077824 */ /* 0x000fe200078e0209 */
[----:B------:R-:W-:Y:S01]  /*7290*/  I2FP.F32.U32 R9, R3 ;  /* 0x0000000300097245 */ /* 0x000fe20000201000 */
[----:B------:R-:W5:Y:S03]  /*72a0*/  LDC R20, c[0x0][0x8b0] ;  /* 0x00022c00ff147b82 */ /* 0x000f660000000800 */
[-C--:B-1----:R-:W-:Y:S01]  /*72b0*/  SHF.R.U64 R12, R6, R26.reuse, R7 ;  /* 0x0000001a060c7219 */ /* 0x082fe20000001207 */
[----:B---3--:R-:W-:Y:S01]  /*72c0*/  IMAD.MOV R6, RZ, RZ, -R13 ;  /* 0x000000ffff067224 */ /* 0x008fe200078e0a0d */
[----:B------:R-:W-:Y:S01]  /*72d0*/  SHF.R.U32.HI R7, RZ, R26, R7 ;  /* 0x0000001aff077219 */ /* 0x000fe20000011607 */
[----:B------:R-:W-:Y:S02]  /*72e0*/  FMUL R9, R9, UR4 ;  /* 0x0000000409097c20 */ /* 0x000fe40008400000 */
[----:B------:R-:W1:Y:S01]  /*72f0*/  LDC R11, c[0x0][0x900] ;  /* 0x00024000ff0b7b82 */ /* 0x000e620000000800 */
[----:B--2---:R-:W-:-:S04]  /*7300*/  ISETP.NE.U32.AND P1, PT, R28, RZ, PT ;  /* 0x000000ff1c00720c */ /* 0x004fc80003f25070 */
[----:B------:R-:W-:-:S03]  /*7310*/  ISETP.NE.AND.EX P1, PT, R29, RZ, PT, P1 ;  /* 0x000000ff1d00720c */ /* 0x000fc60003f25310 */
[----:B------:R-:W2:Y:S01]  /*7320*/  LDC R24, c[0x0][0x148] ;  /* 0x00005200ff187b82 */ /* 0x000ea20000000800 */
[----:B----4-:R-:W-:Y:S02]  /*7330*/  IMAD R25, R15, R6, R8 ;  /* 0x000000060f197224 */ /* 0x010fe400078e0208 */
[----:B------:R-:W-:-:S05]  /*7340*/  IMAD.MOV.U32 R8, RZ, RZ, 0x1 ;  /* 0x00000001ff087424 */ /* 0x000fca00078e00ff */
[----:B------:R-:W3:Y:S01]  /*7350*/  LDC R23, c[0x0][0x8a8] ;  /* 0x00022a00ff177b82 */ /* 0x000ee20000000800 */
[-CC-:B-----5:R-:W-:Y:S02]  /*7360*/  SHF.R.U64 R15, R12, R20.reuse, R7.reuse ;  /* 0x000000140c0f7219 */ /* 0x1a0fe40000001207 */
[----:B------:R-:W-:Y:S02]  /*7370*/  SHF.R.U32.HI R6, RZ, R20, R7 ;  /* 0x00000014ff067219 */ /* 0x000fe40000011607 */
[----:B------:R4:W1:Y:S03]  /*7380*/  F2I.U32.TRUNC.NTZ R20, R9 ;  /* 0x0000000900147305 */ /* 0x000866000020f000 */
[----:B------:R-:W2:Y:S01]  /*7390*/  LDC R27, c[0x0][0x8f0] ;  /* 0x00023c00ff1b7b82 */ /* 0x000ea20000000800 */
[-C--:B-1----:R-:W-:Y:S02]  /*73a0*/  SHF.R.U64 R21, R15, R11.reuse, R6 ;  /* 0x0000000b0f157219 */ /* 0x082fe40000001206 */
[----:B------:R-:W-:-:S02]  /*73b0*/  SHF.L.U32 R10, R10, R11, RZ ;  /* 0x0000000b0a0a7219 */ /* 0x000fc400000006ff */
[-C--:B------:R-:W-:Y:S01]  /*73c0*/  SHF.R.U32.HI R7, RZ, R11.reuse, R6 ;  /* 0x0000000bff077219 */ /* 0x080fe20000011606 */
[----:B------:R-:W-:Y:S01]  /*73d0*/  IMAD.MOV.U32 R6, RZ, RZ, R21 ;  /* 0x000000ffff067224 */ /* 0x000fe200078e0015 */
[----:B------:R-:W-:Y:S01]  /*73e0*/  SHF.L.U32 R26, R8, R11, RZ ;  /* 0x0000000b081a7219 */ /* 0x000fe200000006ff */
[----:B------:R-:W1:Y:S01]  /*73f0*/  LDC R30, c[0x0][0x8e0] ;  /* 0x00023800ff1e7b82 */ /* 0x000e620000000800 */
[----:B------:R-:W-:-:S07]  /*7400*/  LOP3.LUT R32, RZ, R10, RZ, 0x33, !PT ;  /* 0x0000000aff207212 */ /* 0x000fce00078e33ff */
[----:B------:R-:W1:Y:S01]  /*7410*/  LDC R31, c[0x0][0x8b8] ;  /* 0x00022e00ff1f7b82 */ /* 0x000e620000000800 */
[----:B----4-:R-:W-:Y:S05]  /*7420*/  @!P1 BRA `(.L_x_177) ;  /* 0x0000000000289947 */ /* 0x010fea0003800000 */
[----:B------:R-:W4:Y:S02]  /*7430*/  LDC R6, c[0x0][0x8f4] ;  /* 0x00023d00ff067b82 */ /* 0x000f240000000800 */
[----:B----4-:R-:W-:-:S04]  /*7440*/  IADD3 R11, P1, R21, R6, RZ ;  /* 0x00000006150b7210 */ /* 0x010fc80007f3e0ff */
        /* <DEDUP_REMOVED lines=8> */
.L_x_177:
[----:B------:R-:W-:Y:S01]  /*74d0*/  ISETP.NE.AND P1, PT, R2, 0x1, PT ;  /* 0x000000010200780c */ /* 0x000fe20003f25270 */
[----:B---3--:R-:W-:Y:S01]  /*74e0*/  VIADD R9, R23, 0xffffffff ;  /* 0xffffffff17097836 */ /* 0x008fe20000000000 */
[----:B--2---:R-:W-:Y:S02]  /*74f0*/  SHF.R.U64 R7, R6, R27, R7 ;  /* 0x0000001b06077219 */ /* 0x004fe40000001207 */
[----:B------:R-:W-:Y:S02]  /*7500*/  IADD3 R20, -R20, RZ, RZ ;  /* 0x000000ff14147210 */ /* 0x000fe40007ffe1ff */
[----:B------:R-:W-:Y:S01]  /*7510*/  LOP3.LUT R6, R15, R32, RZ, 0xc0, !PT ;  /* 0x000000200f067212 */ /* 0x000fe200078ec0ff */
[----:B------:R-:W-:Y:S01]  /*7520*/  IMAD.MOV R8, RZ, RZ, -R7 ;  /* 0x000000ffff087224 */ /* 0x000fe200078e0a07 */
[----:B------:R-:W-:Y:S02]  /*7530*/  LOP3.LUT R12, R12, R9, RZ, 0xc0, !PT ;  /* 0x000000090c0c7212 */ /* 0x000fe400078ec0ff */
[----:B------:R-:W-:Y:S01]  /*7540*/  MOV R10, 0x1 ;  /* 0x00000001000a7802 */ /* 0x000fe20000000f00 */
[----:B------:R-:W-:-:S02]  /*7550*/  IMAD R6, R26, R7, R6 ;  /* 0x000000071a067224 */ /* 0x000fc400078e0206 */
[----:B------:R-:W-:Y:S02]  /*7560*/  @P1 IMAD R25, R24, R20, R3 ;  /* 0x0000001418191224 */ /* 0x000fe400078e0203 */
[----:B-1----:R-:W-:Y:S02]  /*7570*/  IMAD R3, R8, R30, R21 ;  /* 0x0000001e08037224 */ /* 0x002fe400078e0215 */
[----:B------:R-:W-:Y:S02]  /*7580*/  IMAD R13, R6, R31, R25 ;  /* 0x0000001f060d7224 */ /* 0x000fe400078e0219 */
[----:B------:R-:W-:-:S05]  /*7590*/  IMAD R6, R3, R23, R12 ;  /* 0x0000001703067224 */ /* 0x000fca00078e020c */
[----:B------:R-:W-:Y:S02]  /*75a0*/  SEL R7, R6, R13, !P1 ;  /* 0x0000000d06077207 */ /* 0x000fe40004800000 */
[----:B------:R-:W-:Y:S01]  /*75b0*/  SEL R13, R13, R6, !P1 ;  /* 0x000000060d0d7207 */ /* 0x000fe20004800000 */
[----:B------:R-:W-:-:S07]  /*75c0*/  IMAD.MOV.U32 R6, RZ, RZ, R14 ;  /* 0x000000ffff067224 */ /* 0x000fce00078e000e */
.L_x_175:
[----:B------:R-:W-:-:S08]  /*75d0*/  NOP ;  /* 0x0000000000007918 */ /* 0x000fd00000000000 */
[----:B------:R-:W1:-:S00]  /*75e0*/  USETMAXREG.DEALLOC.CTAPOOL 0x28 ;  /* 0x00000028000079c8 */ /* 0x000e4000080e0500 */
[----:B-1----:R-:W-:-:S13]  /*75f0*/  ISETP.NE.AND P1, PT, R0, 0x1, PT ;  /* 0x000000010000780c */ /* 0x002fda0003f25270 */
[----:B------:R-:W-:Y:S05]  /*7600*/  @!P1 BRA `(.L_x_11) ;  /* 0x0000002000c89947 */ /* 0x000fea0003800000 */
[----:B------:R-:W-:Y:S05]  /*7610*/  @!P4 BRA `(.L_x_178) ;  /* 0x000000100050c947 */ /* 0x000fea0003800000 */
[----:B------:R-:W-:-:S13]  /*7620*/  ISETP.NE.OR P0, PT, R0, 0x2, P0 ;  /* 0x000000020000780c */ /* 0x000fda0000705670 */
[----:B------:R-:W-:Y:S05]  /*7630*/  @P0 BRA `(.L_x_11) ;  /* 0x0000002000bc0947 */ /* 0x000fea0003800000 */
[----:B------:R-:W-:-:S13]  /*7640*/  LOP3.LUT P1, RZ, R10, 0xff, RZ, 0xc0, !PT ;  /* 0x000000ff0aff7812 */ /* 0x000fda000782c0ff */
[----:B------:R-:W-:Y:S05]  /*7650*/  @!P1 BRA `(.L_x_179) ;  /* 0x0000000000189947 */ /* 0x000fea0003800000 */
[----:B------:R-:W-:Y:S01]  /*7660*/  UMOV UR4, 0x400 ;  /* 0x0000040000047882 */ /* 0x000fe20000000000 */
[----:B------:R-:W-:Y:S01]  /*7670*/  IMAD.MOV.U32 R0, RZ, RZ, RZ ;  /* 0x000000ffff007224 */ /* 0x000fe200078e00ff */
[----:B------:R-:W-:-:S04]  /*7680*/  ULEA UR4, UR42, UR4, 0x18 ;  /* 0x000000042a047291 */ /* 0x000fc8000f8ec03f */
[----:B------:R-:W-:-:S05]  /*7690*/  SHF.L.U32 R0, R0, 0x1f, RZ ;  /* 0x0000001f00007819 */ /* 0x000fca00000006ff */
[----:B------:R-:W1:Y:S02]  /*76a0*/  SYNCS.PHASECHK.TRANS64.TRYWAIT P0, [UR4+0xb8], R0 ;  /* 0x0000b800ff0075a7 */ /* 0x000e640008000144 */
[----:B-1----:R-:W-:Y:S05]  /*76b0*/  @!P0 BRA `(.L_x_180) ;  /* 0x0000002000f88947 */ /* 0x002fea0003800000 */
.L_x_179:
[----:B-1----:R-:W-:Y:S01]  /*76c0*/  PRMT R0, RZ, 0x7610, R0 ;  /* 0x00007610ff007816 */ /* 0x002fe20000000000 */
[----:B------:R-:W-:Y:S06]  /*76d0*/  @P3 BRA `(.L_x_181) ;  /* 0x0000000000243947 */ /* 0x000fec0003800000 */
[----:B------:R-:W-:Y:S02]  /*76e0*/  ULDC.64 UR4, c[0x0][0x588] ;  /* 0x0001620000047ab9 */ /* 0x000fe40000000a00 */
[----:B------:R-:W-:-:S04]  /*76f0*/  ISETP.NE.U32.AND P0, PT, RZ, UR4, PT ;  /* 0x00000004ff007c0c */ /* 0x000fc8000bf05070 */
[----:B------:R-:W-:-:S13]  /*7700*/  ISETP.NE.AND.EX P0, PT, RZ, UR5, PT, P0 ;  /* 0x00000005ff007c0c */ /* 0x000fda000bf05300 */
[----:B------:R-:W-:Y:S05]  /*7710*/  @!P0 BRA `(.L_x_182) ;  /* 0x00000000000c8947 */ /* 0x000fea0003800000 */
[----:B------:R2:W5:Y:S01]  /*7720*/  LDG.E R3, desc[UR54][R4.64] ;  /* 0x0000003604037981 */ /* 0x000562000c1e1900 */
[----:B------:R-:W-:Y:S01]  /*7730*/  MOV R0, 0x1 ;  /* 0x0000000100007802 */ /* 0x000fe20000000f00 */
[----:B------:R-:W-:Y:S06]  /*7740*/  BRA `(.L_x_181) ;  /* 0x0000000000087947 */ /* 0x000fec0003800000 */
.L_x_182:
[----:B------:R-:W1:Y:S01]  /*7750*/  LDC R3, c[0x0][0x580] ;  /* 0x00016000ff037b82 */ /* 0x000e620000000800 */
[----:B------:R-:W-:-:S07]  /*7760*/  IMAD.MOV.U32 R0, RZ, RZ, 0x1 ;  /* 0x00000001ff007424 */ /* 0x000fce00078e00ff */
.L_x_181:
[----:B------:R-:W-:Y:S01]  /*7770*/  UMOV UR4, URZ ;  /* 0x0000003f00047c82 */ /* 0x000fe20008000000 */
[----:B------:R-:W-:Y:S01]  /*7780*/  IMAD.MOV.U32 R8, RZ, RZ, 0x1 ;  /* 0x00000001ff087424 */ /* 0x000fe200078e00ff */
[----:B------:R-:W-:Y:S06]  /*7790*/  @!P1 BRA `(.L_x_183) ;  /* 0x0000000c004c9947 */ /* 0x000fec0003800000 */
[----:B------:R-:W3:Y:S01]  /*77a0*/  LDC R9, c[0x0][0x900] ;  /* 0x00024000ff097b82 */ /* 0x000ee20000000800 */
[----:B--2---:R-:W-:Y:S01]  /*77b0*/  MOV R4, 0xffffffff ;  /* 0xffffffff00047802 */ /* 0x004fe20000000f00 */
[----:B------:R-:W-:Y:S01]  /*77c0*/  IMAD.MOV.U32 R8, RZ, RZ, 0x1 ;  /* 0x00000001ff087424 */ /* 0x000fe200078e00ff */
[----:B------:R-:W-:Y:S01]  /*77d0*/  LOP3.LUT R10, R19, 0x2, RZ, 0xfc, !PT ;  /* 0x00000002130a7812 */ /* 0x000fe200078efcff */
[----:B------:R-:W-:Y:S01]  /*77e0*/  ULDC.64 UR14, c[0x0][0x198] ;  /* 0x00006600000e7ab9 */ /* 0x000fe20000000a00 */
[----:B------:R-:W-:Y:S01]  /*77f0*/  UMOV UR4, URZ ;  /* 0x0000003f00047c82 */ /* 0x000fe20008000000 */
[----:B------:R-:W-:Y:S01]  /*7800*/  ULDC.64 UR22, c[0x0][0x588] ;  /* 0x0001620000167ab9 */ /* 0x000fe20000000a00 */
[----:B------:R-:W-:Y:S01]  /*7810*/  ULDC.64 UR24, c[0x0][0x590] ;  /* 0x0001640000187ab9 */ /* 0x000fe20000000a00 */
[----:B------:R-:W2:Y:S01]  /*7820*/  LDC R11, c[0x0][0x8a8] ;  /* 0x00022a00ff0b7b82 */ /* 0x000ea20000000800 */
[----:B------:R-:W-:Y:S01]  /*7830*/  ULDC.64 UR26, c[0x0][0x8f8] ;  /* 0x00023e00001a7ab9 */ /* 0x000fe20000000a00 */
[----:B---3--:R-:W-:-:S02]  /*7840*/  SHF.L.U32 R4, R4, R9, RZ ;  /* 0x0000000904047219 */ /* 0x008fc400000006ff */
[----:B------:R-:W-:Y:S01]  /*7850*/  SHF.L.U32 R9, R8, R9, RZ ;  /* 0x0000000908097219 */ /* 0x000fe200000006ff */
[----:B------:R-:W-:Y:S01]  /*7860*/  IMAD.MOV.U32 R8, RZ, RZ, 0x1 ;  /* 0x00000001ff087424 */ /* 0x000fe200078e00ff */
[----:B------:R-:W-:Y:S02]  /*7870*/  LOP3.LUT R12, RZ, R4, RZ, 0x33, !PT ;  /* 0x00000004ff0c7212 */ /* 0x000fe400078e33ff */
[----:B--2---:R-:W-:-:S07]  /*7880*/  IADD3 R11, R11, -0x1, RZ ;  /* 0xffffffff0b0b7810 */ /* 0x004fce0007ffe0ff */
.L_x_203:
[----:B------:R-:W-:Y:S02]  /*7890*/  ISETP.NE.U32.AND P0, PT, RZ, UR24, PT ;  /* 0x00000018ff007c0c */ /* 0x000fe4000bf05070 */
[----:B------:R-:W-:Y:S02]  /*78a0*/  R2UR UR19, R13 ;  /* 0x000000000d1372ca */ /* 0x000fe400000e0000 */
[----:B------:R-:W-:Y:S02]  /*78b0*/  R2UR UR18, R7 ;  /* 0x00000000071272ca */ /* 0x000fe400000e0000 */
[----:B------:R-:W-:-:S09]  /*78c0*/  ISETP.NE.AND.EX P0, PT, RZ, UR25, PT, P0 ;  /* 0x00000019ff007c0c */ /* 0x000fd2000bf05300 */
[----:B------:R-:W-:Y:S02]  /*78d0*/  USHF.L.U32 UR19, UR19, 0x7, URZ ;  /* 0x0000000713137899 */ /* 0x000fe4000800063f */
[----:B------:R-:W-:Y:S02]  /*78e0*/  USHF.L.U32 UR18, UR18, 0x6, URZ ;  /* 0x0000000612127899 */ /* 0x000fe4000800063f */
[----:B------:R-:W-:Y:S10]  /*78f0*/  @!P0 BRA `(.L_x_184) ;  /* 0x00000000002c8947 */ /* 0x000ff40003800000 */
[----:B------:R-:W-:-:S04]  /*7900*/  ISETP.NE.U32.AND P1, PT, RZ, UR22, PT ;  /* 0x00000016ff007c0c */ /* 0x000fc8000bf25070 */
[----:B------:R-:W-:-:S13]  /*7910*/  ISETP.NE.AND.EX P1, PT, RZ, UR23, PT, P1 ;  /* 0x00000017ff007c0c */ /* 0x000fda000bf25310 */
[----:B------:R-:W-:Y:S05]  /*7920*/  @!P1 BRA `(.L_x_185) ;  /* 0x0000000000189947 */ /* 0x000fea0003800000 */
[----:B------:R-:W2:Y:S01]  /*7930*/  LDC.64 R4, c[0x0][0x588] ;  /* 0x00016200ff047b82 */ /* 0x000ea20000000a00 */
[----:B-1---5:R-:W-:-:S04]  /*7940*/  IMAD R3, R6, UR24, RZ ;  /* 0x0000001806037c24 */ /* 0x022fc8000f8e02ff */
[----:B--2---:R-:W-:-:S05]  /*7950*/  IMAD.WIDE R4, R3, 0x4, R4 ;  /* 0x0000000403047825 */ /* 0x004fca00078e0204 */
[----:B------:R3:W5:Y:S01]  /*7960*/  LDG.E R3, desc[UR54][R4.64] ;  /* 0x0000003604037981 */ /* 0x000762000c1e1900 */
[----:B------:R-:W-:Y:S01]  /*7970*/  IMAD.MOV.U32 R0, RZ, RZ, 0x1 ;  /* 0x00000001ff007424 */ /* 0x000fe200078e00ff */
[----:B------:R-:W-:Y:S06]  /*7980*/  BRA `(.L_x_184) ;  /* 0x0000000000087947 */ /* 0x000fec0003800000 */
.L_x_185:
[----:B-1---5:R-:W2:Y:S01]  /*7990*/  LDC R3, c[0x0][0x580] ;  /* 0x00016000ff037b82 */ /* 0x022ea20000000800 */
[----:B------:R-:W-:-:S07]  /*79a0*/  IMAD.MOV.U32 R0, RZ, RZ, 0x1 ;  /* 0x00000001ff007424 */ /* 0x000fce00078e00ff */
.L_x_184:
[----:B------:R-:W-:Y:S05]  /*79b0*/  @!P0 BRA `(.L_x_186) ;  /* 0x00000000001c8947 */ /* 0x000fea0003800000 */
[----:B------:R-:W-:-:S13]  /*79c0*/  LOP3.LUT P2, RZ, R0, 0xff, RZ, 0xc0, !PT ;  /* 0x000000ff00ff7812 */ /* 0x000fda000784c0ff */
[----:B---3--:R-:W3:Y:S02]  /*79d0*/  @!P2 LDC.64 R4, c[0x0][0x588] ;  /* 0x00016200ff04ab82 */ /* 0x008ee40000000a00 */
[----:B---3--:R-:W-:-:S04]  /*79e0*/  @!P2 ISETP.NE.U32.AND P0, PT, R4, RZ, PT ;  /* 0x000000ff0400a20c */ /* 0x008fc80003f05070 */
[----:B------:R-:W-:Y:S02]  /*79f0*/  @!P2 ISETP.NE.AND.EX P1, PT, R5, RZ, PT, P0 ;  /* 0x000000ff0500a20c */ /* 0x000fe40003f25300 */
[----:B-12--5:R-:W-:Y:S02]  /*7a00*/  @P2 FSETP.EQ.AND P0, PT, R3, RZ, PT ;  /* 0x000000ff0300220b */ /* 0x026fe40003f02000 */
[----:B------:R-:W-:Y:S01]  /*7a10*/  @!P2 PLOP3.LUT P0, PT, P1, PT, PT, 0x8, 0x0 ;  /* 0x000000000000a81c */ /* 0x000fe20000f0e170 */
[----:B------:R-:W-:-:S12]  /*7a20*/  BRA `(.L_x_187) ;  /* 0x0000000000047947 */ /* 0x000fd80003800000 */
.L_x_186:
[----:B-12--5:R-:W-:-:S13]  /*7a30*/  FSETP.EQ.AND P0, PT, R3, RZ, PT ;  /* 0x000000ff0300720b */ /* 0x026fda0003f02000 */
.L_x_187:
[----:B------:R-:W-:Y:S02]  /*7a40*/  ISETP.NE.AND P2, PT, R10, 0x3, PT ;  /* 0x000000030a00780c */ /* 0x000fe40003f45270 */
[----:B------:R-:W-:-:S04]  /*7a50*/  ELECT P1, URZ, PT ;  /* 0x00000000003f782f */ /* 0x000fc80003820000 */
[----:B------:R-:W-:-:S07]  /*7a60*/  PLOP3.LUT P0, PT, P1, P0, PT, 0x20, 0x0 ;  /* 0x000000000000781c */ /* 0x000fce0000f00470 */
[----:B------:R-:W-:Y:S06]  /*7a70*/  @!P2 BRA `(.L_x_188) ;  /* 0x000000000004a947 */ /* 0x000fec0003800000 */
[----:B------:R-:W-:Y:S01]  /*7a80*/  BPT.TRAP 0x1 ;  /* 0x000000040000795c */ /* 0x000fe20000300000 */
.L_x_188:
[----:B------:R-:W1:Y:S01]  /*7a90*/  S2UR UR42, SR_CgaCtaId ;  /* 0x00000000002a79c3 */ /* 0x000e620000008800 */
[----:B------:R-:W-:Y:S01]  /*7aa0*/  UMOV UR5, 0x400 ;  /* 0x0000040000057882 */ /* 0x000fe20000000000 */
[----:B---3--:R-:W-:Y:S01]  /*7ab0*/  SHF.L.U32 R4, R8, 0x1f, RZ ;  /* 0x0000001f08047819 */ /* 0x008fe200000006ff */
[----:B-1----:R-:W-:-:S04]  /*7ac0*/  ULEA UR6, UR42, UR5, 0x18 ;  /* 0x000000052a067291 */ /* 0x002fc8000f8ec03f */
[----:B------:R-:W-:-:S09]  /*7ad0*/  ULEA UR5, UR4, UR6, 0x3 ;  /* 0x0000000604057291 */ /* 0x000fd2000f8e183f */
[----:B------:R-:W1:Y:S02]  /*7ae0*/  SYNCS.PHASECHK.TRANS64.TRYWAIT P1, [UR5+0x98], R4 ;  /* 0x00009804ff0075a7 */ /* 0x000e640008020145 */
[----:B-1----:R-:W-:Y:S05]  /*7af0*/  @!P1 BRA `(.L_x_189) ;  /* 0x0000002000009947 */ /* 0x002fea0003800000 */
.L_x_235:
[----:B------:R-:W-:Y:S04]  /*7b00*/  BSSY B0, `(.L_x_190) ;  /* 0x000000f000007945 */ /* 0x000fe80003800000 */
[----:B------:R-:W-:Y:S05]  /*7b10*/  @!P0 BRA `(.L_x_191) ;  /* 0x0000000000348947 */ /* 0x000fea0003800000 */
[----:B------:R-:W-:Y:S01]  /*7b20*/  ULEA UR16, UR4, UR6, 0xd ;  /* 0x0000000604107291 */ /* 0x000fe2000f8e683f */
[----:B------:R-:W-:Y:S01]  /*7b30*/  R2UR UR20, R6 ;  /* 0x00000000061472ca */ /* 0x000fe200000e0000 */
[----:B------:R-:W-:Y:S02]  /*7b40*/  UIADD3 UR8, UP0, UR14, 0x3f0, URZ ;  /* 0x000003f00e087890 */ /* 0x000fe4000ff1e03f */
[----:B------:R-:W-:Y:S02]  /*7b50*/  UIADD3 UR17, UR5, 0x80, URZ ;  /* 0x0000008005117890 */ /* 0x000fe4000fffe03f */
[----:B------:R-:W-:Y:S02]  /*7b60*/  UIADD3 UR16, UR16, 0x200, URZ ;  /* 0x0000020010107890 */ /* 0x000fe4000fffe03f */
[----:B------:R-:W-:Y:S01]  /*7b70*/  UIADD3.X UR9, URZ, UR15, URZ, UP0, !UPT ;  /* 0x0000000f3f097290 */ /* 0x000fe200087fe43f */
[----:B------:R-:W-:Y:S01]  /*7b80*/  UMOV UR10, 0x0 ;  /* 0x00000000000a7882 */ /* 0x000fe20000000000 */
[----:B------:R-:W-:-:S07]  /*7b90*/  UMOV UR11, 0x10000000 ;  /* 0x10000000000b7882 */ /* 0x000fce0000000000 */
[----:B------:R2:W-:Y:S02]  /*7ba0*/  UTMALDG.3D [UR16], [UR8], desc[UR10] ;  /* 0x00000a10080075b4 */ /* 0x0005e40008011000 */
[----:B--2---:R-:W-:Y:S05]  /*7bb0*/  @!P2 BRA `(.L_x_192) ;  /* 0x000000000004a947 */ /* 0x004fea0003800000 */
[----:B------:R-:W-:Y:S01]  /*7bc0*/  BPT.TRAP 0x1 ;  /* 0x000000040000795c */ /* 0x000fe20000300000 */
.L_x_192:
[----:B-1----:R-:W1:Y:S02]  /*7bd0*/  LDC R4, c[0x0][0x800] ;  /* 0x00020000ff047b82 */ /* 0x002e640000000800 */
[----:B-1----:R2:W-:Y:S02]  /*7be0*/  SYNCS.ARRIVE.TRANS64.RED.A0TR RZ, [UR5+0x80], R4 ;  /* 0x00008004ffff79a7 */ /* 0x0025e40008300405 */
.L_x_191:
[----:B------:R-:W-:Y:S05]  /*7bf0*/  BSYNC B0 ;  /* 0x0000000000007941 */ /* 0x000fea0003800000 */
.L_x_190:
[----:B------:R-:W-:Y:S05]  /*7c00*/  @!P2 BRA `(.L_x_193) ;  /* 0x000000000004a947 */ /* 0x000fea0003800000 */
[----:B------:R-:W-:Y:S01]  /*7c10*/  BPT.TRAP 0x1 ;  /* 0x000000040000795c */ /* 0x000fe20000300000 */
.L_x_193:
[----:B------:R-:W-:Y:S02]  /*7c20*/  UIADD3 UR5, UR5, 0x80, URZ ;  /* 0x0000008005057890 */ /* 0x000fe4000fffe03f */
[----:B------:R-:W-:Y:S02]  /*7c30*/  UIADD3 UR4, UR4, 0x1, URZ ;  /* 0x0000000104047890 */ /* 0x000fe4000fffe03f */
[----:B------:R-:W-:Y:S02]  /*7c40*/  UPRMT UR5, UR42, 0x654, UR5 ;  /* 0x000006542a057896 */ /* 0x000fe40008000005 */
[----:B------:R-:W-:-:S04]  /*7c50*/  UISETP.NE.AND UP0, UPT, UR4, 0x3, UPT ;  /* 0x000000030400788c */ /* 0x000fc8000bf05270 */
[----:B------:R-:W-:-:S03]  /*7c60*/  USEL UR7, URZ, 0x1, UP0 ;  /* 0x000000013f077887 */ /* 0x000fc60008000000 */
[----:B------:R-:W-:Y:S01]  /*7c70*/  SYNCS.ARRIVE.TRANS64.RED.A1T0 RZ, [UR5], RZ ;  /* 0x000000ffffff79a7 */ /* 0x000fe20008100405 */
[----:B------:R-:W-:Y:S02]  /*7c80*/  USEL UR5, UR4, URZ, UP0 ;  /* 0x0000003f04057287 */ /* 0x000fe40008000000 */
[----:B------:R-:W-:Y:S01]  /*7c90*/  LOP3.LUT R8, R8, UR7, RZ, 0x3c, !PT ;  /* 0x0000000708087c12 */ /* 0x000fe2000f8e3cff */
[----:B------:R-:W-:Y:S09]  /*7ca0*/  @!P2 BRA `(.L_x_194) ;  /* 0x000000000004a947 */ /* 0x000ff20003800000 */
[----:B------:R-:W-:Y:S01]  /*7cb0*/  BPT.TRAP 0x1 ;  /* 0x000000040000795c */ /* 0x000fe20000300000 */
.L_x_194:
[----:B------:R-:W-:Y:S01]  /*7cc0*/  ULEA UR4, UR5, UR6, 0x3 ;  /* 0x0000000605047291 */ /* 0x000fe2000f8e183f */
[----:B-12---:R-:W-:-:S08]  /*7cd0*/  SHF.L.U32 R4, R8, 0x1f, RZ ;  /* 0x0000001f08047819 */ /* 0x006fd000000006ff */
[----:B------:R-:W1:Y:S02]  /*7ce0*/  SYNCS.PHASECHK.TRANS64.TRYWAIT P1, [UR4+0x98], R4 ;  /* 0x00009804ff0075a7 */ /* 0x000e640008020144 */
[----:B-1----:R-:W-:Y:S05]  /*7cf0*/  @!P1 BRA `(.L_x_195) ;  /* 0x0000001c00989947 */ /* 0x002fea0003800000 */
.L_x_236:
[----:B------:R-:W-:Y:S04]  /*7d00*/  BSSY B0, `(.L_x_196) ;  /* 0x0000011000007945 */ /* 0x000fe80003800000 */
[----:B------:R-:W-:Y:S05]  /*7d10*/  @!P0 BRA `(.L_x_197) ;  /* 0x00000000003c8947 */ /* 0x000fea0003800000 */
[----:B------:R-:W-:Y:S01]  /*7d20*/  ULEA UR8, UR5, UR6, 0xd ;  /* 0x0000000605087291 */ /* 0x000fe2000f8e683f */
[----:B------:R-:W-:Y:S01]  /*7d30*/  R2UR UR12, R6 ;  /* 0x00000000060c72ca */ /* 0x000fe200000e0000 */
[----:B------:R-:W-:Y:S02]  /*7d40*/  UIADD3 UR16, UP0, UR14, 0x3f0, URZ ;  /* 0x000003f00e107890 */ /* 0x000fe4000ff1e03f */
[----:B------:R-:W-:Y:S02]  /*7d50*/  UIADD3 UR10, UR18, 0x20, URZ ;  /* 0x00000020120a7890 */ /* 0x000fe4000fffe03f */
[----:B------:R-:W-:Y:S02]  /*7d60*/  UIADD3 UR9, UR4, 0x80, URZ ;  /* 0x0000008004097890 */ /* 0x000fe4000fffe03f */
[----:B------:R-:W-:Y:S02]  /*7d70*/  UIADD3 UR8, UR8, 0x200, URZ ;  /* 0x0000020008087890 */ /* 0x000fe4000fffe03f */
[----:B------:R-:W-:Y:S01]  /*7d80*/  UIADD3.X UR17, URZ, UR15, URZ, UP0, !UPT ;  /* 0x0000000f3f117290 */ /* 0x000fe200087fe43f */
[----:B------:R-:W-:Y:S01]  /*7d90*/  UMOV UR20, 0x0 ;  /* 0x0000000000147882 */ /* 0x000fe20000000000 */
[----:B------:R-:W-:Y:S01]  /*7da0*/  UMOV UR21, 0x10000000 ;  /* 0x1000000000157882 */ /* 0x000fe20000000000 */
[----:B------:R-:W-:-:S06]  /*7db0*/  UMOV UR11, UR19 ;  /* 0x00000013000b7c82 */ /* 0x000fcc0008000000 */
[----:B------:R2:W-:Y:S02]  /*7dc0*/  UTMALDG.3D [UR8], [UR16], desc[UR20] ;  /* 0x00001408100075b4 */ /* 0x0005e40008011000 */
[----:B--2---:R-:W-:Y:S05]  /*7dd0*/  @!P2 BRA `(.L_x_198) ;  /* 0x000000000004a947 */ /* 0x004fea0003800000 */
[----:B------:R-:W-:Y:S01]  /*7de0*/  BPT.TRAP 0x1 ;  /* 0x000000040000795c */ /* 0x000fe20000300000 */
.L_x_198:
[----:B-1----:R-:W1:Y:S02]  /*7df0*/  LDC R4, c[0x0][0x800] ;  /* 0x00020000ff047b82 */ /* 0x002e640000000800 */
[----:B-1----:R2:W-:Y:S02]  /*7e00*/  SYNCS.ARRIVE.TRANS64.RED.A0TR RZ, [UR4+0x80], R4 ;  /* 0x00008004ffff79a7 */ /* 0x0025e40008300404 */
.L_x_197:
[----:B------:R-:W-:Y:S05]  /*7e10*/  BSYNC B0 ;  /* 0x0000000000007941 */ /* 0x000fea0003800000 */
.L_x_196:
[----:B------:R-:W-:Y:S05]  /*7e20*/  @!P2 BRA `(.L_x_199) ;  /* 0x000000000004a947 */ /* 0x000fea0003800000 */
[----:B------:R-:W-:Y:S01]  /*7e30*/  BPT.TRAP 0x1 ;  /* 0x000000040000795c */ /* 0x000fe20000300000 */
.L_x_199:
[----:B------:R-:W-:Y:S01]  /*7e40*/  UIADD3 UR4, UR4, 0x80, URZ ;  /* 0x0000008004047890 */ /* 0x000fe2000fffe03f */
[----:B------:R-:W-:Y:S01]  /*7e50*/  IADD3 R16, P0, R16, UR36, RZ ;  /* 0x0000002410107c10 */ /* 0x000fe2000ff1e0ff */
[----:B------:R-:W-:Y:S01]  /*7e60*/  IMAD.MOV.U32 R7, RZ, RZ, -0x1 ;  /* 0xffffffffff077424 */ /* 0x000fe200078e00ff */
[----:B-12---:R-:W-:Y:S01]  /*7e70*/  PRMT R4, RZ, 0x7610, R4 ;  /* 0x00007610ff047816 */ /* 0x006fe20000000004 */
[----:B------:R-:W-:Y:S01]  /*7e80*/  UPRMT UR4, UR42, 0x654, UR4 ;  /* 0x000006542a047896 */ /* 0x000fe20008000004 */
[----:B------:R-:W-:Y:S01]  /*7e90*/  IADD3.X R17, R17, UR41, RZ, P0, !PT ;  /* 0x0000002911117c10 */ /* 0x000fe200087fe4ff */
[----:B------:R-:W-:Y:S01]  /*7ea0*/  IMAD.MOV.U32 R6, RZ, RZ, -0x1 ;  /* 0xffffffffff067424 */ /* 0x000fe200078e00ff */
[----:B------:R-:W-:Y:S02]  /*7eb0*/  ISETP.GE.U32.AND P0, PT, R16, UR26, PT ;  /* 0x0000001a10007c0c */ /* 0x000fe4000bf06070 */
[----:B------:R-:W-:Y:S02]  /*7ec0*/  MOV R13, 0xffffffff ;  /* 0xffffffff000d7802 */ /* 0x000fe40000000f00 */
[----:B------:R-:W-:-:S02]  /*7ed0*/  ISETP.GE.U32.AND.EX P0, PT, R17, UR27, PT, P0 ;  /* 0x0000001b11007c0c */ /* 0x000fc4000bf06100 */
[----:B------:R-:W-:Y:S01]  /*7ee0*/  SYNCS.ARRIVE.TRANS64.RED.A1T0 RZ, [UR4], RZ ;  /* 0x000000ffffff79a7 */ /* 0x000fe20008100404 */
[----:B------:R-:W-:-:S04]  /*7ef0*/  UIADD3 UR4, UR5, 0x1, URZ ;  /* 0x0000000105047890 */ /* 0x000fc8000fffe03f */
[----:B------:R-:W-:-:S04]  /*7f00*/  UISETP.NE.AND UP0, UPT, UR4, 0x3, UPT ;  /* 0x000000030400788c */ /* 0x000fc8000bf05270 */
[----:B------:R-:W-:Y:S02]  /*7f10*/  USEL UR5, URZ, 0x1, UP0 ;  /* 0x000000013f057887 */ /* 0x000fe40008000000 */
[----:B------:R-:W-:-:S04]  /*7f20*/  USEL UR4, UR4, URZ, UP0 ;  /* 0x0000003f04047287 */ /* 0x000fc80008000000 */
[----:B------:R-:W-:Y:S01]  /*7f30*/  LOP3.LUT R8, R8, UR5, RZ, 0x3c, !PT ;  /* 0x0000000508087c12 */ /* 0x000fe2000f8e3cff */
[----:B------:R-:W-:Y:S07]  /*7f40*/  @P0 BRA `(.L_x_200) ;  /* 0x0000000400580947 */ /* 0x000fee0003800000 */
[----:B------:R-:W1:Y:S01]  /*7f50*/  S2R R13, SR_CTAID.X ;  /* 0x00000000000d7919 */ /* 0x000e620000002500 */
[----:B------:R-:W2:Y:S01]  /*7f60*/  LDC.64 R14, c[0x0][0x8d0] ;  /* 0x00023400ff0e7b82 */ /* 0x000ea20000000a00 */
[----:B------:R-:W-:Y:S01]  /*7f70*/  ULDC UR5, c[0x0][0x150] ;  /* 0x0000540000057ab9 */ /* 0x000fe20000000800 */
[----:B------:R-:W-:Y:S01]  /*7f80*/  IMAD.MOV.U32 R22, RZ, RZ, R17 ;  /* 0x000000ffff167224 */ /* 0x000fe200078e0011 */
[----:B------:R-:W3:Y:S05]  /*7f90*/  S2R R20, SR_CTAID.Y ;  /* 0x0000000000147919 */ /* 0x000eea0000002600 */
[----:B------:R-:W4:Y:S08]  /*7fa0*/  LDC R6, c[0x0][0x144] ;  /* 0x00005100ff067b82 */ /* 0x000f300000000800 */
[----:B------:R-:W4:Y:S01]  /*7fb0*/  LDC R21, c[0x0][0x8d8] ;  /* 0x00023600ff157b82 */ /* 0x000f220000000800 */
[----:B--2---:R-:W-:-:S04]  /*7fc0*/  ISETP.NE.U32.AND P0, PT, R14, RZ, PT ;  /* 0x000000ff0e00720c */ /* 0x004fc80003f05070 */
[----:B------:R-:W-:Y:S02]  /*7fd0*/  ISETP.NE.AND.EX P0, PT, R15, RZ, PT, P0 ;  /* 0x000000ff0f00720c */ /* 0x000fe40003f05300 */
[----:B-1----:R-:W-:Y:S02]  /*7fe0*/  I2FP.F32.U32 R4, R13 ;  /* 0x0000000d00047245 */ /* 0x002fe40000201000 */
[----:B---3--:R-:W-:-:S03]  /*7ff0*/  I2FP.F32.U32 R18, R20 ;  /* 0x0000001400127245 */ /* 0x008fc60000201000 */
[----:B------:R-:W-:-:S06]  /*8000*/  FMUL R4, R4, UR5 ;  /* 0x0000000504047c20 */ /* 0x000fcc0008400000 */
[----:B------:R-:W1:Y:S02]  /*8010*/  F2I.U32.TRUNC.NTZ R4, R4 ;  /* 0x0000000400047305 */ /* 0x000e64000020f000 */
[----:B-1----:R-:W-:-:S05]  /*8020*/  IADD3 R5, -R4, RZ, RZ ;  /* 0x000000ff04057210 */ /* 0x002fca0007ffe1ff */
[----:B----4-:R-:W-:Y:S02]  /*8030*/  IMAD R13, R6, R5, R13 ;  /* 0x00000005060d7224 */ /* 0x010fe400078e020d */
[----:B------:R-:W-:Y:S01]  /*8040*/  IMAD.MOV.U32 R6, RZ, RZ, R16 ;  /* 0x000000ffff067224 */ /* 0x000fe200078e0010 */
[----:B------:R-:W-:Y:S06]  /*8050*/  @!P0 BRA `(.L_x_201) ;  /* 0x0000000000308947 */ /* 0x000fec0003800000 */
[----:B------:R-:W1:Y:S02]  /*8060*/  LDC R5, c[0x0][0x8dc] ;  /* 0x00023700ff057b82 */ /* 0x000e640000000800 */
[----:B-1----:R-:W-:-:S04]  /*8070*/  IADD3 R5, P0, R16, R5, RZ ;  /* 0x0000000510057210 */ /* 0x002fc80007f1e0ff */
[----:B------:R-:W-:-:S05]  /*8080*/  IADD3.X R23, RZ, R17, RZ, P0, !PT ;  /* 0x00000011ff177210 */ /* 0x000fca00007fe4ff */
[----:B------:R-:W-:-:S04]  /*8090*/  IMAD.WIDE.U32 R6, R23, R14, RZ ;  /* 0x0000000e17067225 */ /* 0x000fc800078e00ff */
[----:B------:R-:W-:-:S04]  /*80a0*/  IMAD.WIDE.U32 R6, P0, R5, R15, R6 ;  /* 0x0000000f05067225 */ /* 0x000fc80007800006 */
[----:B------:R-:W-:-:S04]  /*80b0*/  IMAD.WIDE.U32 R4, R5, R14, RZ ;  /* 0x0000000e05047225 */ /* 0x000fc800078e00ff */
[----:B------:R-:W-:Y:S01]  /*80c0*/  IMAD.MOV.U32 R4, RZ, RZ, R7 ;  /* 0x000000ffff047224 */ /* 0x000fe200078e0007 */
[----:B------:R-:W-:Y:S01]  /*80d0*/  IADD3 RZ, P1, R5, R6, RZ ;  /* 0x0000000605ff7210 */ /* 0x000fe20007f3e0ff */
[----:B------:R-:W-:-:S04]  /*80e0*/  IMAD.X R5, RZ, RZ, RZ, P0 ;  /* 0x000000ffff057224 */ /* 0x000fc800000e06ff */
[----:B------:R-:W-:-:S04]  /*80f0*/  IMAD.WIDE.U32.X R4, R23, R15, R4, P1 ;  /* 0x0000000f17047225 */ /* 0x000fc800008e0404 */
[----:B------:R-:W-:Y:S01]  /*8100*/  IMAD.MOV.U32 R22, RZ, RZ, R5 ;  /* 0x000000ffff167224 */ /* 0x000fe200078e0005 */
[----:B------:R-:W-:-:S07]  /*8110*/  MOV R6, R4 ;  /* 0x0000000400067202 */ /* 0x000fce0000000f00 */
.L_x_201:
[----:B------:R-:W-:Y:S01]  /*8120*/  ULDC UR5, c[0x0][0x154] ;  /* 0x0000550000057ab9 */ /* 0x000fe20000000800 */
[----:B------:R-:W1:Y:S01]  /*8130*/  LDC R7, c[0x0][0x148] ;  /* 0x00005200ff077b82 */ /* 0x000e620000000800 */
[----:B------:R-:W-:Y:S01]  /*8140*/  FMUL R14, R18, UR5 ;  /* 0x00000005120e7c20 */ /* 0x000fe20008400000 */
[----:B------:R-:W-:Y:S02]  /*8150*/  ISETP.NE.AND P2, PT, R2, 0x1, PT ;  /* 0x000000010200780c */ /* 0x000fe40003f45270 */
[-CC-:B------:R-:W-:Y:S02]  /*8160*/  SHF.R.U64 R18, R6, R21.reuse, R22.reuse ;  /* 0x0000001506127219 */ /* 0x180fe40000001216 */
[----:B------:R-:W-:Y:S01]  /*8170*/  SHF.R.U32.HI R21, RZ, R21, R22 ;  /* 0x00000015ff157219 */ /* 0x000fe20000011616 */
[----:B------:R-:W2:Y:S01]  /*8180*/  F2I.U32.TRUNC.NTZ R14, R14 ;  /* 0x0000000e000e7305 */ /* 0x000ea2000020f000 */
[----:B------:R-:W3:Y:S01]  /*8190*/  LDC.64 R4, c[0x0][0x8c8] ;  /* 0x00023200ff047b82 */ /* 0x000ee20000000a00 */
[----:B------:R-:W-:-:S05]  /*81a0*/  IADD3 R23, P0, RZ, -R18, RZ ;  /* 0x80000012ff177210 */ /* 0x000fca0007f1e0ff */
[----:B------:R-:W-:Y:S02]  /*81b0*/  IMAD.X R21, RZ, RZ, ~R21, P0 ;  /* 0x000000ffff157224 */ /* 0x000fe400000e0e15 */
[----:B------:R-:W4:Y:S01]  /*81c0*/  LDC R22, c[0x0][0x8c0] ;  /* 0x00023000ff167b82 */ /* 0x000f220000000800 */
[----:B--2---:R-:W-:-:S07]  /*81d0*/  IADD3 R15, -R14, RZ, RZ ;  /* 0x000000ff0e0f7210 */ /* 0x004fce0007ffe1ff */
[----:B------:R-:W2:Y:S01]  /*81e0*/  LDC R27, c[0x0][0x900] ;  /* 0x00024000ff1b7b82 */ /* 0x000ea20000000800 */
[----:B-1----:R-:W-:-:S07]  /*81f0*/  @P2 IMAD R13, R7, R15, R20 ;  /* 0x0000000f070d2224 */ /* 0x002fce00078e0214 */
[----:B------:R-:W1:Y:S01]  /*8200*/  LDC.64 R14, c[0x0][0x8e8] ;  /* 0x00023a00ff0e7b82 */ /* 0x000e620000000a00 */
[----:B---3--:R-:W-:-:S04]  /*8210*/  IMAD R6, R21, R4, RZ ;  /* 0x0000000415067224 */ /* 0x008fc800078e02ff */
[C---:B------:R-:W-:Y:S02]  /*8220*/  IMAD R7, R23.reuse, R5, R6 ;  /* 0x0000000517077224 */ /* 0x040fe400078e0206 */
[----:B------:R-:W-:Y:S01]  /*8230*/  IMAD.WIDE.U32 R4, R23, R4, R16 ;  /* 0x0000000417047225 */ /* 0x000fe200078e0010 */
[----:B------:R-:W3:Y:S03]  /*8240*/  LDC R6, c[0x0][0x8b0] ;  /* 0x00022c00ff067b82 */ /* 0x000ee60000000800 */
[----:B------:R-:W-:-:S05]  /*8250*/  IMAD.IADD R5, R5, 0x1, R7 ;  /* 0x0000000105057824 */ /* 0x000fca00078e0207 */
[-CC-:B----4-:R-:W-:Y:S01]  /*8260*/  SHF.R.U64 R26, R4, R22.reuse, R5.reuse ;  /* 0x00000016041a7219 */ /* 0x190fe20000001205 */
[----:B------:R-:W4:Y:S01]  /*8270*/  LDC R25, c[0x0][0x8f0] ;  /* 0x00023c00ff197b82 */ /* 0x000f220000000800 */
[----:B------:R-:W-:Y:S02]  /*8280*/  SHF.R.U32.HI R5, RZ, R22, R5 ;  /* 0x00000016ff057219 */ /* 0x000fe40000011605 */
[----:B-1----:R-:W-:-:S05]  /*8290*/  ISETP.NE.U32.AND P0, PT, R14, RZ, PT ;  /* 0x000000ff0e00720c */ /* 0x002fca0003f05070 */
[----:B------:R-:W1:Y:S01]  /*82a0*/  LDC R24, c[0x0][0x8e0] ;  /* 0x00023800ff187b82 */ /* 0x000e620000000800 */
[----:B------:R-:W-:Y:S02]  /*82b0*/  ISETP.NE.AND.EX P0, PT, R15, RZ, PT, P0 ;  /* 0x000000ff0f00720c */ /* 0x000fe40003f05300 */
[----:B---3--:R-:W-:-:S05]  /*82c0*/  SHF.R.U64 R23, R26, R6, R5 ;  /* 0x000000061a177219 */ /* 0x008fca0000001205 */
[----:B------:R-:W3:Y:S01]  /*82d0*/  LDC R22, c[0x0][0x8b8] ;  /* 0x00022e00ff167b82 */ /* 0x000ee20000000800 */
[----:B------:R-:W-:-:S04]  /*82e0*/  SHF.R.U32.HI R4, RZ, R6, R5 ;  /* 0x00000006ff047219 */ /* 0x000fc80000011605 */
[-CC-:B--2---:R-:W-:Y:S02]  /*82f0*/  SHF.R.U64 R21, R23, R27.reuse, R4.reuse ;  /* 0x0000001b17157219 */ /* 0x184fe40000001204 */
[----:B------:R-:W-:Y:S01]  /*8300*/  SHF.R.U32.HI R27, RZ, R27, R4 ;  /* 0x0000001bff1b7219 */ /* 0x000fe20000011604 */
[----:B------:R-:W2:Y:S01]  /*8310*/  LDC R20, c[0x0][0x8a8] ;  /* 0x00022a00ff147b82 */ /* 0x000ea20000000800 */
[----:B------:R-:W-:-:S03]  /*8320*/  MOV R4, R21 ;  /* 0x0000001500047202 */ /* 0x000fc60000000f00 */
[----:B------:R-:W-:Y:S01]  /*8330*/  IMAD.MOV.U32 R5, RZ, RZ, R27 ;  /* 0x000000ffff057224 */ /* 0x000fe200078e001b */
[----:B----4-:R-:W-:Y:S06]  /*8340*/  @!P0 BRA `(.L_x_202) ;  /* 0x0000000000288947 */ /* 0x010fec0003800000 */
[----:B------:R-:W4:Y:S02]  /*8350*/  LDC R4, c[0x0][0x8f4] ;  /* 0x00023d00ff047b82 */ /* 0x000f240000000800 */
[----:B----4-:R-:W-:-:S04]  /*8360*/  IADD3 R5, P0, R21, R4, RZ ;  /* 0x0000000415057210 */ /* 0x010fc80007f1e0ff */
[----:B------:R-:W-:-:S05]  /*8370*/  IADD3.X R27, RZ, R27, RZ, P0, !PT ;  /* 0x0000001bff1b7210 */ /* 0x000fca00007fe4ff */
[----:B------:R-:W-:-:S04]  /*8380*/  IMAD.WIDE.U32 R6, R27, R14, RZ ;  /* 0x0000000e1b067225 */ /* 0x000fc800078e00ff */
[----:B------:R-:W-:-:S04]  /*8390*/  IMAD.WIDE.U32 R6, P0, R5, R15, R6 ;  /* 0x0000000f05067225 */ /* 0x000fc80007800006 */
[----:B------:R-:W-:Y:S01]  /*83a0*/  IMAD.WIDE.U32 R4, R5, R14, RZ ;  /* 0x0000000e05047225 */ /* 0x000fe200078e00ff */
[----:B------:R-:W-:-:S04]  /*83b0*/  MOV R4, R7 ;  /* 0x0000000700047202 */ /* 0x000fc80000000f00 */
[----:B------:R-:W-:Y:S01]  /*83c0*/  IADD3 RZ, P1, R5, R6, RZ ;  /* 0x0000000605ff7210 */ /* 0x000fe20007f3e0ff */
[----:B------:R-:W-:-:S04]  /*83d0*/  IMAD.X R5, RZ, RZ, RZ, P0 ;  /* 0x000000ffff057224 */ /* 0x000fc800000e06ff */
[----:B------:R-:W-:-:S08]  /*83e0*/  IMAD.WIDE.U32.X R4, R27, R15, R4, P1 ;  /* 0x0000000f1b047225 */ /* 0x000fd000008e0404 */
.L_x_202:
[----:B------:R-:W-:Y:S01]  /*83f0*/  SHF.R.U64 R25, R4, R25, R5 ;  /* 0x0000001904197219 */ /* 0x000fe20000001205 */
[----:B------:R-:W-:Y:S01]  /*8400*/  IMAD.MOV.U32 R6, RZ, RZ, R18 ;  /* 0x000000ffff067224 */ /* 0x000fe200078e0012 */
[----:B------:R-:W-:Y:S02]  /*8410*/  LOP3.LUT R4, R23, R12, RZ, 0xc0, !PT ;  /* 0x0000000c17047212 */ /* 0x000fe400078ec0ff */
[----:B------:R-:W-:Y:S01]  /*8420*/  LOP3.LUT R26, R26, R11, RZ, 0xc0, !PT ;  /* 0x0000000b1a1a7212 */ /* 0x000fe200078ec0ff */
[----:B------:R-:W-:Y:S02]  /*8430*/  IMAD.MOV R5, RZ, RZ, -R25 ;  /* 0x000000ffff057224 */ /* 0x000fe400078e0a19 */
[----:B------:R-:W-:Y:S02]  /*8440*/  IMAD R4, R9, R25, R4 ;  /* 0x0000001909047224 */ /* 0x000fe400078e0204 */
[----:B-1----:R-:W-:Y:S02]  /*8450*/  IMAD R21, R5, R24, R21 ;  /* 0x0000001805157224 */ /* 0x002fe400078e0215 */
[----:B---3--:R-:W-:Y:S01]  /*8460*/  IMAD R13, R4, R22, R13 ;  /* 0x00000016040d7224 */ /* 0x008fe200078e020d */
[----:B------:R-:W-:Y:S01]  /*8470*/  MOV R4, 0x1 ;  /* 0x0000000100047802 */ /* 0x000fe20000000f00 */
[----:B--2---:R-:W-:-:S05]  /*8480*/  IMAD R20, R21, R20, R26 ;  /* 0x0000001415147224 */ /* 0x004fca00078e021a */
[----:B------:R-:W-:Y:S02]  /*8490*/  SEL R7, R20, R13, !P2 ;  /* 0x0000000d14077207 */ /* 0x000fe40005000000 */
[----:B------:R-:W-:-:S07]  /*84a0*/  SEL R13, R13, R20, !P2 ;  /* 0x000000140d0d7207 */ /* 0x000fce0005000000 */
.L_x_200:
[----:B------:R-:W-:-:S13]  /*84b0*/  LOP3.LUT P0, RZ, R4, 0xff, RZ, 0xc0, !PT ;  /* 0x000000ff04ff7812 */ /* 0x000fda000780c0ff */
[----:B------:R-:W-:Y:S05]  /*84c0*/  @P0 BRA `(.L_x_203) ;  /* 0xfffffff000f00947 */ /* 0x000fea000383ffff */
.L_x_183:
[----:B------:R-:W-:-:S13]  /*84d0*/  ELECT P0, URZ, PT ;  /* 0x00000000003f782f */ /* 0x000fda0003800000 */
[----:B------:R-:W-:Y:S05]  /*84e0*/  @!P0 BRA `(.L_x_11) ;  /* 0x0000001400108947 */ /* 0x000fea0003800000 */
[----:B------:R-:W-:-:S04]  /*84f0*/  LOP3.LUT R19, R19, 0x2, RZ, 0xfc, !PT ;  /* 0x0000000213137812 */ /* 0x000fc800078efcff */
[----:B------:R-:W-:-:S13]  /*8500*/  ISETP.NE.AND P1, PT, R19, 0x3, PT ;  /* 0x000000031300780c */ /* 0x000fda0003f25270 */
[----:B------:R-:W-:Y:S05]  /*8510*/  @!P1 BRA `(.L_x_204) ;  /* 0x0000000000049947 */ /* 0x000fea0003800000 */
[----:B------:R-:W-:Y:S01]  /*8520*/  BPT.TRAP 0x1 ;  /* 0x000000040000795c */ /* 0x000fe20000300000 */
.L_x_204:
[----:B------:R-:W-:Y:S01]  /*8530*/  MOV R0, 0x400 ;  /* 0x0000040000007802 */ /* 0x000fe20000000f00 */
[----:B------:R-:W-:Y:S01]  /*8540*/  IMAD.U32 R2, RZ, RZ, UR4 ;  /* 0x00000004ff027e24 */ /* 0x000fe2000f8e00ff */
[----:B------:R-:W-:-:S04]  /*8550*/  MOV R7, UR42 ;  /* 0x0000002a00077c02 */ /* 0x000fc80008000f00 */
[----:B------:R-:W-:Y:S02]  /*8560*/  LEA R7, R7, R0, 0x18 ;  /* 0x0000000007077211 */ /* 0x000fe400078ec0ff */
[----:B------:R-:W-:Y:S02]  /*8570*/  SHF.L.U32 R0, R8, 0x1f, RZ ;  /* 0x0000001f08007819 */ /* 0x000fe400000006ff */
[----:B-1---5:R-:W-:-:S04]  /*8580*/  LEA R3, R2, R7, 0x3 ;  /* 0x0000000702037211 */ /* 0x022fc800078e18ff */
[----:B------:R-:W1:Y:S02]  /*8590*/  SYNCS.PHASECHK.TRANS64.TRYWAIT P0, [R3+URZ+0x98], R0 ;  /* 0x00009800030075a7 */ /* 0x000e64000800017f */
[----:B-1----:R-:W-:Y:S05]  /*85a0*/  @!P0 BRA `(.L_x_205) ;  /* 0x0000001400848947 */ /* 0x002fea0003800000 */
.L_x_237:
[----:B------:R-:W-:Y:S05]  /*85b0*/  @!P1 BRA `(.L_x_206) ;  /* 0x0000000000049947 */ /* 0x000fea0003800000 */
[----:B------:R-:W-:Y:S01]  /*85c0*/  BPT.TRAP 0x1 ;  /* 0x000000040000795c */ /* 0x000fe20000300000 */
.L_x_206:
[----:B------:R-:W-:-:S04]  /*85d0*/  UIADD3 UR5, UR4, 0x1, URZ ;  /* 0x0000000104057890 */ /* 0x000fc8000fffe03f */
[----:B------:R-:W-:Y:S02]  /*85e0*/  UISETP.NE.AND UP0, UPT, UR5, 0x3, UPT ;  /* 0x000000030500788c */ /* 0x000fe4000bf05270 */
[----:B------:R-:W-:Y:S02]  /*85f0*/  IMAD.U32 R2, RZ, RZ, UR5 ;  /* 0x00000005ff027e24 */ /* 0x000fe4000f8e00ff */
[----:B------:R-:W-:Y:S02]  /*8600*/  USEL UR5, URZ, 0x1, UP0 ;  /* 0x000000013f057887 */ /* 0x000fe40008000000 */
[----:B------:R-:W-:-:S04]  /*8610*/  PLOP3.LUT P0, PT, PT, PT, UP0, 0x80, 0x0 ;  /* 0x000000000000781c */ /* 0x000fc80003f0f008 */
[----:B------:R-:W-:Y:S02]  /*8620*/  SEL R2, R2, RZ, P0 ;  /* 0x000000ff02027207 */ /* 0x000fe40000000000 */
[----:B-1----:R-:W-:Y:S02]  /*8630*/  LOP3.LUT R3, R8, UR5, RZ, 0x3c, !PT ;  /* 0x0000000508037c12 */ /* 0x002fe4000f8e3cff */
[----:B--2---:R-:W-:Y:S02]  /*8640*/  LEA R5, R2, R7, 0x3 ;  /* 0x0000000702057211 */ /* 0x004fe400078e18ff */
[----:B------:R-:W-:-:S04]  /*8650*/  SHF.L.U32 R0, R3, 0x1f, RZ ;  /* 0x0000001f03007819 */ /* 0x000fc800000006ff */
[----:B------:R-:W1:Y:S02]  /*8660*/  SYNCS.PHASECHK.TRANS64.TRYWAIT P0, [R5+URZ+0x98], R0 ;  /* 0x00009800050075a7 */ /* 0x000e64000800017f */
[----:B-1----:R-:W-:Y:S05]  /*8670*/  @!P0 BRA `(.L_x_207) ;  /* 0x0000001400648947 */ /* 0x002fea0003800000 */
.L_x_238:
[----:B------:R-:W-:Y:S05]  /*8680*/  @!P1 BRA `(.L_x_208) ;  /* 0x0000000000049947 */ /* 0x000fea0003800000 */
[----:B------:R-:W-:Y:S01]  /*8690*/  BPT.TRAP 0x1 ;  /* 0x000000040000795c */ /* 0x000fe20000300000 */
.L_x_208:
[----:B-1----:R-:W-:-:S05]  /*86a0*/  VIADD R0, R2, 0x1 ;  /* 0x0000000102007836 */ /* 0x002fca0000000000 */
[----:B------:R-:W-:-:S04]  /*86b0*/  ISETP.NE.AND P0, PT, R0, 0x3, PT ;  /* 0x000000030000780c */ /* 0x000fc80003f05270 */
[----:B------:R-:W-:Y:S02]  /*86c0*/  SEL R2, RZ, 0x1, P0 ;  /* 0x00000001ff027807 */ /* 0x000fe40000000000 */
[----:B------:R-:W-:Y:S02]  /*86d0*/  SEL R0, R0, RZ, P0 ;  /* 0x000000ff00007207 */ /* 0x000fe40000000000 */
[----:B------:R-:W-:Y:S02]  /*86e0*/  LOP3.LUT R2, R3, R2, RZ, 0x3c, !PT ;  /* 0x0000000203027212 */ /* 0x000fe400078e3cff */
[----:B------:R-:W-:Y:S02]  /*86f0*/  LEA R3, R0, R7, 0x3 ;  /* 0x0000000700037211 */ /* 0x000fe400078e18ff */
[----:B------:R-:W-:-:S07]  /*8700*/  SHF.L.U32 R0, R2, 0x1f, RZ ;  /* 0x0000001f02007819 */ /* 0x000fce00000006ff */
.L_x_209:
[----:B-1----:R1:W2:Y:S02]  /*8710*/  SYNCS.PHASECHK.TRANS64.TRYWAIT P0, [R3+URZ+0x98], R0 ;  /* 0x00009800030075a7 */ /* 0x0022a4000800017f */
[----:B--2---:R-:W-:Y:S05]  /*8720*/  @!P0 NANOSLEEP.SYNCS 0x989680 ;  /* 0x009896800000895d */ /* 0x004fea0003900000 */
[----:B------:R-:W2:Y:S02]  /*8730*/  @!P0 SYNCS.PHASECHK.TRANS64 P0, [R3+URZ+0x98], R0 ;  /* 0x00009800030085a7 */ /* 0x000ea4000800007f */
[----:B--2---:R-:W-:Y:S05]  /*8740*/  @P0 BRA `(.L_x_11) ;  /* 0x0000001000780947 */ /* 0x004fea0003800000 */
[----:B------:R-:W-:Y:S05]  /*8750*/  BRA `(.L_x_209) ;  /* 0xfffffffc00ec7947 */ /* 0x000fea000383ffff */
.L_x_178:
[----:B------:R-:W-:Y:S01]  /*8760*/  LOP3.LUT P0, RZ, R10, 0xff, RZ, 0xc0, !PT ;  /* 0x000000ff0aff7812 */ /* 0x000fe2000780c0ff */
[----:B------:R-:W-:Y:S01]  /*8770*/  IMAD.MOV.U32 R3, RZ, RZ, 0x1 ;  /* 0x00000001ff037424 */ /* 0x000fe200078e00ff */
[----:B------:R-:W-:-:S11]  /*8780*/  MOV R0, RZ ;  /* 0x000000ff00007202 */ /* 0x000fd60000000f00 */
[----:B------:R-:W-:Y:S05]  /*8790*/  @!P0 BRA `(.L_x_210) ;  /* 0x0000000c00208947 */ /* 0x000fea0003800000 */
[----:B------:R-:W1:Y:S01]  /*87a0*/  LDC R0, c[0x0][0x28c] ;  /* 0x0000a300ff007b82 */ /* 0x000e620000000800 */
[C---:B------:R-:W-:Y:S01]  /*87b0*/  LOP3.LUT P2, RZ, R18.reuse, 0x7f, RZ, 0xc0, !PT ;  /* 0x0000007f12ff7812 */ /* 0x040fe2000784c0ff */
[----:B------:R-:W-:Y:S01]  /*87c0*/  ULDC UR5, c[0x0][0x900] ;  /* 0x0002400000057ab9 */ /* 0x000fe20000000800 */
[----:B------:R-:W-:Y:S01]  /*87d0*/  LOP3.LUT P0, RZ, R18, 0x1f, RZ, 0xc0, !PT ;  /* 0x0000001f12ff7812 */ /* 0x000fe2000780c0ff */
[----:B------:R-:W-:Y:S01]  /*87e0*/  UMOV UR6, 0xffffffff ;  /* 0xffffffff00067882 */ /* 0x000fe20000000000 */
[----:B------:R-:W-:Y:S01]  /*87f0*/  BSSY B0, `(.L_x_210) ;  /* 0x00000c2000007945 */ /* 0x000fe20003800000 */
[----:B------:R-:W-:Y:S01]  /*8800*/  USHF.L.U32 UR6, UR6, UR5, URZ ;  /* 0x0000000506067299 */ /* 0x000fe2000800063f */
[----:B------:R-:W-:Y:S01]  /*8810*/  MOV R10, 0x1 ;  /* 0x00000001000a7802 */ /* 0x000fe20000000f00 */
[----:B------:R-:W-:Y:S01]  /*8820*/  ULDC UR4, c[0x0][0x8a8] ;  /* 0x00022a0000047ab9 */ /* 0x000fe20000000800 */
[----:B------:R-:W-:Y:S01]  /*8830*/  LOP3.LUT R18, R22, 0x2, RZ, 0xfc, !PT ;  /* 0x0000000216127812 */ /* 0x000fe200078efcff */
[----:B------:R-:W-:Y:S01]  /*8840*/  UMOV UR7, 0x1 ;  /* 0x0000000100077882 */ /* 0x000fe20000000000 */
[----:B------:R-:W-:Y:S01]  /*8850*/  PLOP3.LUT P0, PT, P0, P2, PT, 0x8a, 0x0 ;  /* 0x000000000000781c */ /* 0x000fe20000705172 */
[----:B------:R-:W-:-:S02]  /*8860*/  UIADD3 UR15, UR4, -0x1, URZ ;  /* 0xffffffff040f7890 */ /* 0x000fc4000fffe03f */
[----:B------:R-:W-:Y:S02]  /*8870*/  USHF.L.U32 UR17, UR7, UR5, URZ ;  /* 0x0000000507117299 */ /* 0x000fe4000800063f */
[----:B------:R-:W-:Y:S01]  /*8880*/  ULOP3.LUT UR16, URZ, UR6, URZ, 0x33, !UPT ;  /* 0x000000063f107292 */ /* 0x000fe2000f8e333f */
[----:B------:R-:W-:Y:S01]  /*8890*/  ULDC.64 UR20, c[0x0][0x198] ;  /* 0x0000660000147ab9 */ /* 0x000fe20000000a00 */
[----:B-1----:R-:W-:-:S05]  /*88a0*/  VIADD R0, R0, 0x3f ;  /* 0x0000003f00007836 */ /* 0x002fca0000000000 */
[----:B------:R-:W-:-:S04]  /*88b0*/  SHF.R.S32.HI R3, RZ, 0x1f, R0 ;  /* 0x0000001fff037819 */ /* 0x000fc80000011400 */
[----:B------:R-:W-:Y:S02]  /*88c0*/  LEA.HI R3, R3, R0, RZ, 0x6 ;  /* 0x0000000003037211 */ /* 0x000fe400078f30ff */
[----:B------:R-:W-:Y:S02]  /*88d0*/  MOV R0, RZ ;  /* 0x000000ff00007202 */ /* 0x000fe40000000f00 */
[----:B------:R-:W-:Y:S01]  /*88e0*/  SHF.R.S32.HI R11, RZ, 0x6, R3 ;  /* 0x00000006ff0b7819 */ /* 0x000fe20000011403 */
[----:B------:R-:W-:-:S04]  /*88f0*/  IMAD.MOV.U32 R3, RZ, RZ, 0x1 ;  /* 0x00000001ff037424 */ /* 0x000fc800078e00ff */
[----:B------:R-:W-:-:S07]  /*8900*/  VIADD R12, R11, 0x1 ;  /* 0x000000010b0c7836 */ /* 0x000fce0000000000 */
.L_x_222:
[----:B------:R-:W-:-:S03]  /*8910*/  UMOV UR4, 0xffffffff ;  /* 0xffffffff00047882 */ /* 0x000fc60000000000 */
[----:B------:R-:W-:Y:S05]  /*8920*/  BRA.DIV UR4, `(.L_x_211) ;  /* 0x0000001204cc7947 */ /* 0x000fea000b800000 */
[----:B------:R-:W-:-:S13]  /*8930*/  ELECT P6, URZ, PT ;  /* 0x00000000003f782f */ /* 0x000fda00038c0000 */
.L_x_241:
[----:B------:R-:W1:Y:S01]  /*8940*/  LDC R4, c[0x0][0x28c] ;  /* 0x0000a300ff047b82 */ /* 0x000e620000000800 */
[----:B------:R-:W-:Y:S01]  /*8950*/  BSSY B1, `(.L_x_212) ;  /* 0x0000037000017945 */ /* 0x000fe20003800000 */
[----:B-1----:R-:W-:-:S13]  /*8960*/  ISETP.LT.OR P6, PT, R4, 0x1, !P6 ;  /* 0x000000010400780c */ /* 0x002fda00077c1670 */
[----:B------:R-:W-:Y:S05]  /*8970*/  @P6 BRA `(.L_x_213) ;  /* 0x0000000000d06947 */ /* 0x000fea0003800000 */
[----:B------:R-:W-:Y:S01]  /*8980*/  SHF.L.U32 R14, R7, 0x6, RZ ;  /* 0x00000006070e7819 */ /* 0x000fe200000006ff */
[----:B------:R-:W-:Y:S01]  /*8990*/  IMAD.SHL.U32 R13, R13, 0x80, RZ ;  /* 0x000000800d0d7824 */ /* 0x000fe200078e00ff */
[----:B------:R-:W-:Y:S01]  /*89a0*/  MOV R19, RZ ;  /* 0x000000ff00137202 */ /* 0x000fe20000000f00 */
[----:B------:R-:W-:Y:S01]  /*89b0*/  IMAD.MOV.U32 R4, RZ, RZ, R12 ;  /* 0x000000ffff047224 */ /* 0x000fe200078e000c */
[----:B------:R-:W-:Y:S01]  /*89c0*/  MOV R5, R3 ;  /* 0x0000000300057202 */ /* 0x000fe20000000f00 */
[----:B------:R-:W-:-:S07]  /*89d0*/  IMAD.MOV.U32 R7, RZ, RZ, R0 ;  /* 0x000000ffff077224 */ /* 0x000fce00078e0000 */
.L_x_217:
[----:B------:R-:W1:Y:S01]  /*89e0*/  S2R R9, SR_CgaCtaId ;  /* 0x0000000000097919 */ /* 0x000e620000008800 */
[----:B------:R-:W-:-:S04]  /*89f0*/  MOV R8, 0x400 ;  /* 0x0000040000087802 */ /* 0x000fc80000000f00 */
[----:B-1----:R-:W-:Y:S02]  /*8a00*/  LEA R20, R9, R8, 0x18 ;  /* 0x0000000809147211 */ /* 0x002fe400078ec0ff */
[----:B------:R-:W-:Y:S01]  /*8a10*/  SHF.L.U32 R8, R5, 0x1f, RZ ;  /* 0x0000001f05087819 */ /* 0x000fe200000006ff */
[----:B------:R-:W1:Y:S01]  /*8a20*/  @!P2 LDC R9, c[0x0][0x500] ;  /* 0x00014000ff09ab82 */ /* 0x000e620000000800 */
[----:B------:R-:W-:-:S04]  /*8a30*/  LEA R15, R7, R20, 0x3 ;  /* 0x00000014070f7211 */ /* 0x000fc800078e18ff */
[----:B------:R-:W2:Y:S02]  /*8a40*/  SYNCS.PHASECHK.TRANS64.TRYWAIT P1, [R15+URZ+0x40], R8 ;  /* 0x000040080f0075a7 */ /* 0x000ea4000802017f */
[----:B--2---:R-:W-:Y:S05]  /*8a50*/  @!P1 BRA `(.L_x_214) ;  /* 0x0000001000a09947 */ /* 0x004fea0003800000 */
.L_x_242:
[----:B--2---:R-:W-:Y:S01]  /*8a60*/  PRMT R8, R18, 0x9910, RZ ;  /* 0x0000991012087816 */ /* 0x004fe200000000ff */
[----:B-1----:R1:W-:Y:S03]  /*8a70*/  @!P2 SYNCS.ARRIVE.TRANS64 RZ, [R15+URZ], R9 ;  /* 0x000000090fffa9a7 */ /* 0x0023e6000800003f */
[----:B------:R-:W-:-:S13]  /*8a80*/  ISETP.NE.AND P1, PT, R8, 0x2, PT ;  /* 0x000000020800780c */ /* 0x000fda0003f25270 */
[----:B-1----:R-:W-:Y:S05]  /*8a90*/  @P1 BRA `(.L_x_215) ;  /* 0x0000000000041947 */ /* 0x002fea0003800000 */
[----:B------:R-:W-:Y:S01]  /*8aa0*/  BPT.TRAP 0x1 ;  /* 0x000000040000795c */ /* 0x000fe20000300000 */
.L_x_215:
[----:B------:R-:W-:Y:S05]  /*8ab0*/  @P0 BRA `(.L_x_216) ;  /* 0x0000000000040947 */ /* 0x000fea0003800000 */
[----:B------:R-:W-:Y:S01]  /*8ac0*/  BPT.TRAP 0x1 ;  /* 0x000000040000795c */ /* 0x000fe20000300000 */
.L_x_216:
[C---:B------:R-:W-:Y:S01]  /*8ad0*/  IMAD R8, R7.reuse, 0x4000, R20 ;  /* 0x0000400007087824 */ /* 0x040fe200078e0214 */
[----:B------:R-:W-:Y:S01]  /*8ae0*/  LEA R20, R7, R20, 0xd ;  /* 0x0000001407147211 */ /* 0x000fe200078e68ff */
[----:B------:R-:W-:Y:S01]  /*8af0*/  UIADD3 UR4, UP0, UR20, 0xf0, URZ ;  /* 0x000000f014047890 */ /* 0x000fe2000ff1e03f */
[----:B------:R-:W-:Y:S01]  /*8b00*/  R2UR UR9, R15 ;  /* 0x000000000f0972ca */ /* 0x000fe200000e0000 */
[----:B------:R-:W-:Y:S01]  /*8b10*/  UIADD3 UR22, UP1, UR20, 0x1f0, URZ ;  /* 0x000001f014167890 */ /* 0x000fe2000ff3e03f */
[----:B------:R-:W-:Y:S01]  /*8b20*/  R2UR UR5, R8 ;  /* 0x00000000080572ca */ /* 0x000fe200000e0000 */
[----:B------:R-:W-:Y:S01]  /*8b30*/  VIADD R7, R7, 0x1 ;  /* 0x0000000107077836 */ /* 0x000fe20000000000 */
[----:B------:R-:W-:Y:S01]  /*8b40*/  R2UR UR8, R20 ;  /* 0x00000000140872ca */ /* 0x000fe200000e0000 */
[----:B------:R-:W-:Y:S01]  /*8b50*/  UIADD3.X UR23, URZ, UR21, URZ, UP1, !UPT ;  /* 0x000000153f177290 */ /* 0x000fe20008ffe43f */
[----:B------:R-:W-:Y:S01]  /*8b60*/  R2UR UR11, R13 ;  /* 0x000000000d0b72ca */ /* 0x000fe200000e0000 */
[----:B------:R-:W-:Y:S01]  /*8b70*/  UMOV UR6, 0x0 ;  /* 0x0000000000067882 */ /* 0x000fe20000000000 */
[C---:B------:R-:W-:Y:S01]  /*8b80*/  R2UR UR10, R19.reuse ;  /* 0x00000000130a72ca */ /* 0x040fe200000e0000 */
[----:B------:R-:W-:Y:S01]  /*8b90*/  UMOV UR7, 0x10000000 ;  /* 0x1000000000077882 */ /* 0x000fe20000000000 */
[----:B------:R-:W-:Y:S01]  /*8ba0*/  R2UR UR12, R6 ;  /* 0x00000000060c72ca */ /* 0x000fe200000e0000 */
[----:B------:R-:W-:Y:S01]  /*8bb0*/  VIADD R19, R19, 0x40 ;  /* 0x0000004013137836 */ /* 0x000fe20000000000 */
[----:B------:R-:W-:-:S02]  /*8bc0*/  IADD3 R4, R4, -0x1, RZ ;  /* 0xffffffff04047810 */ /* 0x000fc40007ffe0ff */
[----:B------:R-:W-:Y:S01]  /*8bd0*/  R2UR UR18, R14 ;  /* 0x000000000e1272ca */ /* 0x000fe200000e0000 */
[----:B------:R-:W-:Y:S01]  /*8be0*/  UIADD3 UR13, UR5, 0x6400, URZ ;  /* 0x00006400050d7890 */ /* 0x000fe2000fffe03f */
[----:B------:R-:W-:Y:S01]  /*8bf0*/  ISETP.GT.AND P3, PT, R4, 0x1, PT ;  /* 0x000000010400780c */ /* 0x000fe20003f64270 */
[----:B------:R-:W-:Y:S01]  /*8c00*/  UIADD3.X UR5, URZ, UR21, URZ, UP0, !UPT ;  /* 0x000000153f057290 */ /* 0x000fe200087fe43f */
[----:B------:R-:W-:Y:S01]  /*8c10*/  ISETP.NE.AND P1, PT, R7, 0x8, PT ;  /* 0x000000080700780c */ /* 0x000fe20003f25270 */
[----:B------:R-:W-:-:S03]  /*8c20*/  UIADD3 UR14, UR8, 0x26400, URZ ;  /* 0x00026400080e7890 */ /* 0x000fc6000fffe03f */
[----:B------:R-:W-:Y:S01]  /*8c30*/  UMOV UR8, UR13 ;  /* 0x0000000d00087c82 */ /* 0x000fe20008000000 */
[----:B------:R-:W-:Y:S02]  /*8c40*/  SEL R8, RZ, 0x1, P1 ;  /* 0x00000001ff087807 */ /* 0x000fe40000800000 */
[----:B------:R-:W-:Y:S01]  /*8c50*/  SEL R7, R7, RZ, P1 ;  /* 0x000000ff07077207 */ /* 0x000fe20000800000 */
[----:B------:R1:W-:Y:S01]  /*8c60*/  UTMALDG.3D [UR8], [UR4], desc[UR6] ;  /* 0x00000608040075b4 */ /* 0x0003e20008011000 */
[----:B------:R-:W-:Y:S01]  /*8c70*/  LOP3.LUT R5, R5, R8, RZ, 0x3c, !PT ;  /* 0x0000000805057212 */ /* 0x000fe200078e3cff */
[----:B-1----:R-:W-:Y:S01]  /*8c80*/  UMOV UR8, UR14 ;  /* 0x0000000e00087c82 */ /* 0x002fe20008000000 */
[----:B------:R-:W-:Y:S02]  /*8c90*/  UMOV UR11, UR18 ;  /* 0x00000012000b7c82 */ /* 0x000fe40008000000 */
[----:B------:R1:W-:Y:S02]  /*8ca0*/  UTMALDG.3D [UR8], [UR22], desc[UR6] ;  /* 0x00000608160075b4 */ /* 0x0003e40008011000 */
[----:B-1----:R-:W-:Y:S05]  /*8cb0*/  @P3 BRA `(.L_x_217) ;  /* 0xfffffffc00483947 */ /* 0x002fea000383ffff */
.L_x_213:
[----:B------:R-:W-:Y:S05]  /*8cc0*/  BSYNC B1 ;  /* 0x0000000000017941 */ /* 0x000fea0003800000 */
.L_x_212:
[----:B------:R-:W-:Y:S01]  /*8cd0*/  LOP3.LUT P3, RZ, R10, 0xff, RZ, 0xc0, !PT ;  /* 0x000000ff0aff7812 */ /* 0x000fe2000786c0ff */
[----:B------:R-:W-:Y:S01]  /*8ce0*/  ULDC.64 UR4, c[0x0][0x8f8] ;  /* 0x00023e0000047ab9 */ /* 0x000fe20000000a00 */
[----:B------:R-:W-:Y:S01]  /*8cf0*/  IADD3 R0, R11, R0, RZ ;  /* 0x000000000b007210 */ /* 0x000fe20007ffe0ff */
[----:B------:R-:W-:Y:S01]  /*8d00*/  BSSY B1, `(.L_x_218) ;  /* 0x000006e000017945 */ /* 0x000fe20003800000 */
[----:B------:R-:W-:Y:S01]  /*8d10*/  IADD3 R16, P4, R16, UR36, RZ ;  /* 0x0000002410107c10 */ /* 0x000fe2000ff9e0ff */
[----:B------:R-:W-:Y:S01]  /*8d20*/  IMAD.MOV.U32 R13, RZ, RZ, -0x1 ;  /* 0xffffffffff0d7424 */ /* 0x000fe200078e00ff */
[----:B------:R-:W-:Y:S02]  /*8d30*/  SHF.R.U32.HI R4, RZ, 0x3, R0 ;  /* 0x00000003ff047819 */ /* 0x000fe40000011600 */
[----:B------:R-:W-:Y:S02]  /*8d40*/  ISETP.GT.U32.AND P1, PT, R0, 0x7, PT ;  /* 0x000000070000780c */ /* 0x000fe40003f24070 */
[----:B------:R-:W-:-:S02]  /*8d50*/  LOP3.LUT R4, R4, 0x1, RZ, 0xc0, !PT ;  /* 0x0000000104047812 */ /* 0x000fc400078ec0ff */
[----:B------:R-:W-:Y:S01]  /*8d60*/  ISETP.LT.U32.AND P1, PT, R11, 0x8, P1 ;  /* 0x000000080b00780c */ /* 0x000fe20000f21070 */
[----:B------:R-:W1:Y:S01]  /*8d70*/  @P3 S2R R6, SR_CgaCtaId ;  /* 0x0000000000063919 */ /* 0x000e620000008800 */
[----:B------:R-:W-:Y:S02]  /*8d80*/  @P3 MOV R5, 0x400 ;  /* 0x0000040000053802 */ /* 0x000fe40000000f00 */
[----:B------:R-:W-:Y:S02]  /*8d90*/  IADD3.X R17, R17, UR41, RZ, P4, !PT ;  /* 0x0000002911117c10 */ /* 0x000fe4000a7fe4ff */
[----:B------:R-:W-:Y:S02]  /*8da0*/  ISETP.GE.U32.AND P4, PT, R16, UR4, PT ;  /* 0x0000000410007c0c */ /* 0x000fe4000bf86070 */
[----:B------:R-:W-:Y:S02]  /*8db0*/  MOV R7, 0xffffffff ;  /* 0xffffffff00077802 */ /* 0x000fe40000000f00 */
[----:B------:R-:W-:-:S02]  /*8dc0*/  LOP3.LUT R0, R0, 0x7, RZ, 0xc0, !PT ;  /* 0x0000000700007812 */ /* 0x000fc400078ec0ff */
[----:B------:R-:W-:Y:S02]  /*8dd0*/  PRMT R10, RZ, 0x7610, R10 ;  /* 0x00007610ff0a7816 */ /* 0x000fe4000000000a */
[----:B-1----:R-:W-:Y:S01]  /*8de0*/  @P3 LEA R5, R6, R5, 0x18 ;  /* 0x0000000506053211 */ /* 0x002fe200078ec0ff */
[----:B------:R-:W-:-:S03]  /*8df0*/  IMAD.MOV.U32 R6, RZ, RZ, -0x1 ;  /* 0xffffffffff067424 */ /* 0x000fc600078e00ff */
[----:B------:R1:W-:Y:S01]  /*8e00*/  @P3 SYNCS.ARRIVE.TRANS64.A1T0 RZ, [R5+URZ+0xb8], RZ ;  /* 0x0000b8ff05ff39a7 */ /* 0x0003e2000810003f */
[----:B------:R-:W-:Y:S02]  /*8e10*/  ISETP.NE.U32.AND P3, PT, R4, 0x1, PT ;  /* 0x000000010400780c */ /* 0x000fe40003f65070 */
[----:B------:R-:W-:Y:S02]  /*8e20*/  SEL R4, RZ, 0x1, !P1 ;  /* 0x00000001ff047807 */ /* 0x000fe40004800000 */
[----:B------:R-:W-:Y:S02]  /*8e30*/  ISETP.GE.U32.AND.EX P1, PT, R17, UR5, PT, P4 ;  /* 0x0000000511007c0c */ /* 0x000fe4000bf26140 */
[----:B------:R-:W-:-:S04]  /*8e40*/  ISETP.GT.U32.AND P3, PT, R11, 0x7, !P3 ;  /* 0x000000070b00780c */ /* 0x000fc80005f64070 */
[----:B-1----:R-:W-:-:S04]  /*8e50*/  SEL R5, RZ, 0x1, !P3 ;  /* 0x00000001ff057807 */ /* 0x002fc80005800000 */
[--C-:B------:R-:W-:Y:S02]  /*8e60*/  LOP3.LUT R3, R5, R3, R4.reuse, 0x96, !PT ;  /* 0x0000000305037212 */ /* 0x100fe400078e9604 */
[----:B------:R-:W-:Y:S01]  /*8e70*/  PRMT R4, RZ, 0x7610, R4 ;  /* 0x00007610ff047816 */ /* 0x000fe20000000004 */
[----:B------:R-:W-:Y:S06]  /*8e80*/  @P1 BRA `(.L_x_219) ;  /* 0x0000000400541947 */ /* 0x000fec0003800000 */
[----:B------:R-:W-:Y:S01]  /*8e90*/  ULDC.64 UR4, c[0x0][0x8d0] ;  /* 0x0002340000047ab9 */ /* 0x000fe20000000a00 */
[----:B------:R-:W1:Y:S01]  /*8ea0*/  S2R R14, SR_CTAID.X ;  /* 0x00000000000e7919 */ /* 0x000e620000002500 */
[----:B------:R-:W-:Y:S01]  /*8eb0*/  ISETP.NE.U32.AND P1, PT, RZ, UR4, PT ;  /* 0x00000004ff007c0c */ /* 0x000fe2000bf25070 */
[----:B------:R-:W-:Y:S01]  /*8ec0*/  ULDC UR7, c[0x0][0x8d8] ;  /* 0x0002360000077ab9 */ /* 0x000fe20000000800 */
[----:B------:R-:W-:Y:S01]  /*8ed0*/  MOV R4, R16 ;  /* 0x0000001000047202 */ /* 0x000fe20000000f00 */
[----:B------:R-:W2:Y:S01]  /*8ee0*/  S2R R13, SR_CTAID.Y ;  /* 0x00000000000d7919 */ /* 0x000ea20000002600 */
[----:B------:R-:W-:Y:S01]  /*8ef0*/  ISETP.NE.AND.EX P1, PT, RZ, UR5, PT, P1 ;  /* 0x00000005ff007c0c */ /* 0x000fe2000bf25310 */
[----:B------:R-:W-:-:S12]  /*8f00*/  IMAD.MOV.U32 R5, RZ, RZ, R17 ;  /* 0x000000ffff057224 */ /* 0x000fd800078e0011 */
[----:B------:R-:W-:Y:S05]  /*8f10*/  @!P1 BRA `(.L_x_220) ;  /* 0x0000000000289947 */ /* 0x000fea0003800000 */
[----:B------:R-:W-:Y:S02]  /*8f20*/  ULDC UR6, c[0x0][0x8dc] ;  /* 0x0002370000067ab9 */ /* 0x000fe40000000800 */
[----:B------:R-:W-:-:S04]  /*8f30*/  IADD3 R9, P1, R16, UR6, RZ ;  /* 0x0000000610097c10 */ /* 0x000fc8000ff3e0ff */
[----:B------:R-:W-:-:S05]  /*8f40*/  IADD3.X R15, RZ, R17, RZ, P1, !PT ;  /* 0x00000011ff0f7210 */ /* 0x000fca0000ffe4ff */
[----:B------:R-:W-:-:S04]  /*8f50*/  IMAD.WIDE.U32 R6, R15, UR4, RZ ;  /* 0x000000040f067c25 */ /* 0x000fc8000f8e00ff */
[----:B------:R-:W-:-:S04]  /*8f60*/  IMAD.WIDE.U32 R6, P1, R9, UR5, R6 ;  /* 0x0000000509067c25 */ /* 0x000fc8000f820006 */
[----:B------:R-:W-:Y:S01]  /*8f70*/  IMAD.WIDE.U32 R8, R9, UR4, RZ ;  /* 0x0000000409087c25 */ /* 0x000fe2000f8e00ff */
[----:B------:R-:W-:-:S03]  /*8f80*/  MOV R4, R7 ;  /* 0x0000000700047202 */ /* 0x000fc60000000f00 */
[----:B------:R-:W-:Y:S01]  /*8f90*/  IMAD.X R5, RZ, RZ, RZ, P1 ;  /* 0x000000ffff057224 */ /* 0x000fe200008e06ff */
[----:B------:R-:W-:-:S05]  /*8fa0*/  IADD3 RZ, P1, R9, R6, RZ ;  /* 0x0000000609ff7210 */ /* 0x000fca0007f3e0ff */
[----:B------:R-:W-:-:S08]  /*8fb0*/  IMAD.WIDE.U32.X R4, R15, UR5, R4, P1 ;  /* 0x000000050f047c25 */ /* 0x000fd000088e0404 */
.L_x_220:
[--C-:B------:R-:W-:Y:S01]  /*8fc0*/  SHF.R.U64 R8, R4, UR7, R5.reuse ;  /* 0x0000000704087c19 */ /* 0x100fe20008001205 */
[----:B------:R-:W-:Y:S01]  /*8fd0*/  ULDC.64 UR4, c[0x0][0x8c8] ;  /* 0x0002320000047ab9 */ /* 0x000fe20000000a00 */
[----:B------:R-:W-:Y:S01]  /*8fe0*/  SHF.R.U32.HI R4, RZ, UR7, R5 ;  /* 0x00000007ff047c19 */ /* 0x000fe20008011605 */
[----:B------:R-:W3:Y:S01]  /*8ff0*/  LDC R25, c[0x0][0x144] ;  /* 0x00005100ff197b82 */ /* 0x000ee20000000800 */
[----:B------:R-:W-:Y:S01]  /*9000*/  IADD3 R7, P1, RZ, -R8, RZ ;  /* 0x80000008ff077210 */ /* 0x000fe20007f3e0ff */
[----:B------:R-:W-:Y:S01]  /*9010*/  ULDC.64 UR8, c[0x0][0x8e8] ;  /* 0x00023a0000087ab9 */ /* 0x000fe20000000a00 */
[----:B-1----:R-:W-:Y:S01]  /*9020*/  I2FP.F32.U32 R9, R14 ;  /* 0x0000000e00097245 */ /* 0x002fe20000201000 */
[----:B------:R-:W-:Y:S02]  /*9030*/  ULDC UR6, c[0x0][0x8b0] ;  /* 0x00022c0000067ab9 */ /* 0x000fe40000000800 */
[----:B------:R-:W-:Y:S01]  /*9040*/  IMAD.X R4, RZ, RZ, ~R4, P1 ;  /* 0x000000ffff047224 */ /* 0x000fe200008e0e04 */
[----:B------:R-:W-:Y:S01]  /*9050*/  ISETP.NE.U32.AND P1, PT, RZ, UR8, PT ;  /* 0x00000008ff007c0c */ /* 0x000fe2000bf25070 */
[----:B------:R-:W1:Y:S02]  /*9060*/  LDC R20, c[0x0][0x148] ;  /* 0x00005200ff147b82 */ /* 0x000e640000000800 */
[----:B------:R-:W-:Y:S01]  /*9070*/  IMAD R6, R4, UR4, RZ ;  /* 0x0000000404067c24 */ /* 0x000fe2000f8e02ff */
[----:B------:R-:W-:Y:S01]  /*9080*/  ISETP.NE.AND.EX P1, PT, RZ, UR9, PT, P1 ;  /* 0x00000009ff007c0c */ /* 0x000fe2000bf25310 */
[----:B------:R-:W-:Y:S01]  /*9090*/  IMAD.WIDE.U32 R4, R7, UR4, R16 ;  /* 0x0000000407047c25 */ /* 0x000fe2000f8e0010 */
[----:B------:R-:W-:-:S03]  /*90a0*/  ULDC UR4, c[0x0][0x150] ;  /* 0x0000540000047ab9 */ /* 0x000fc60000000800 */
[----:B------:R-:W-:Y:S02]  /*90b0*/  IMAD R7, R7, UR5, R6 ;  /* 0x0000000507077c24 */ /* 0x000fe4000f8e0206 */
[----:B------:R-:W-:Y:S01]  /*90c0*/  FMUL R6, R9, UR4 ;  /* 0x0000000409067c20 */ /* 0x000fe20008400000 */
[----:B------:R-:W-:Y:S01]  /*90d0*/  ULDC UR4, c[0x0][0x8c0] ;  /* 0x0002300000047ab9 */ /* 0x000fe20000000800 */
[----:B------:R-:W-:Y:S01]  /*90e0*/  ULDC UR5, c[0x0][0x154] ;  /* 0x0000550000057ab9 */ /* 0x000fe20000000800 */
[----:B------:R-:W-:-:S03]  /*90f0*/  IADD3 R5, R5, R7, RZ ;  /* 0x0000000705057210 */ /* 0x000fc60007ffe0ff */
[----:B------:R-:W4:Y:S01]  /*9100*/  F2I.U32.TRUNC.NTZ R6, R6 ;  /* 0x0000000600067305 */ /* 0x000f22000020f000 */
[----:B------:R-:W-:Y:S02]  /*9110*/  SHF.R.U64 R9, R4, UR4, R5 ;  /* 0x0000000404097c19 */ /* 0x000fe40008001205 */
[----:B--2---:R-:W-:-:S05]  /*9120*/  I2FP.F32.U32 R4, R13 ;  /* 0x0000000d00047245 */ /* 0x004fca0000201000 */
[----:B------:R-:W-:Y:S01]  /*9130*/  FMUL R21, R4, UR5 ;  /* 0x0000000504157c20 */ /* 0x000fe20008400000 */
[----:B------:R-:W-:Y:S01]  /*9140*/  SHF.R.U32.HI R4, RZ, UR4, R5 ;  /* 0x00000004ff047c19 */ /* 0x000fe20008011605 */
[----:B------:R-:W-:-:S03]  /*9150*/  ULDC UR4, c[0x0][0x900] ;  /* 0x0002400000047ab9 */ /* 0x000fc60000000800 */
[--C-:B------:R-:W-:Y:S01]  /*9160*/  SHF.R.U64 R19, R9, UR6, R4.reuse ;  /* 0x0000000609137c19 */ /* 0x100fe20008001204 */
[----:B------:R-:W2:Y:S01]  /*9170*/  F2I.U32.TRUNC.NTZ R21, R21 ;  /* 0x0000001500157305 */ /* 0x000ea2000020f000 */
[----:B------:R-:W-:Y:S01]  /*9180*/  SHF.R.U32.HI R4, RZ, UR6, R4 ;  /* 0x00000006ff047c19 */ /* 0x000fe20008011604 */
[----:B----4-:R-:W-:-:S03]  /*9190*/  IMAD.MOV R6, RZ, RZ, -R6 ;  /* 0x000000ffff067224 */ /* 0x010fc600078e0a06 */
[----:B------:R-:W-:Y:S01]  /*91a0*/  SHF.R.U32.HI R23, RZ, UR4, R4 ;  /* 0x00000004ff177c19 */ /* 0x000fe20008011604 */
[----:B---3--:R-:W-:Y:S01]  /*91b0*/  IMAD R14, R25, R6, R14 ;  /* 0x00000006190e7224 */ /* 0x008fe200078e020e */
[----:B------:R-:W-:-:S03]  /*91c0*/  SHF.R.U64 R15, R19, UR4, R4 ;  /* 0x00000004130f7c19 */ /* 0x000fc60008001204 */
[----:B------:R-:W-:Y:S01]  /*91d0*/  IMAD.MOV.U32 R5, RZ, RZ, R23 ;  /* 0x000000ffff057224 */ /* 0x000fe200078e0017 */
[----:B------:R-:W-:Y:S01]  /*91e0*/  MOV R4, R15 ;  /* 0x0000000f00047202 */ /* 0x000fe20000000f00 */
[----:B--2---:R-:W-:Y:S06]  /*91f0*/  @!P1 BRA `(.L_x_221) ;  /* 0x0000000000289947 */ /* 0x004fec0003800000 */
[----:B------:R-:W-:Y:S02]  /*9200*/  ULDC UR4, c[0x0][0x8f4] ;  /* 0x00023d0000047ab9 */ /* 0x000fe40000000800 */
[----:B------:R-:W-:-:S04]  /*9210*/  IADD3 R5, P1, R15, UR4, RZ ;  /* 0x000000040f057c10 */ /* 0x000fc8000ff3e0ff */
[----:B------:R-:W-:-:S05]  /*9220*/  IADD3.X R23, RZ, R23, RZ, P1, !PT ;  /* 0x00000017ff177210 */ /* 0x000fca0000ffe4ff */
[----:B------:R-:W-:-:S04]  /*9230*/  IMAD.WIDE.U32 R6, R23, UR8, RZ ;  /* 0x0000000817067c25 */ /* 0x000fc8000f8e00ff */
[----:B------:R-:W-:-:S04]  /*9240*/  IMAD.WIDE.U32 R6, P1, R5, UR9, R6 ;  /* 0x0000000905067c25 */ /* 0x000fc8000f820006 */
[----:B------:R-:W-:Y:S01]  /*9250*/  IMAD.WIDE.U32 R4, R5, UR8, RZ ;  /* 0x0000000805047c25 */ /* 0x000fe2000f8e00ff */
[----:B------:R-:W-:-:S04]  /*9260*/  MOV R4, R7 ;  /* 0x0000000700047202 */ /* 0x000fc80000000f00 */
[----:B------:R-:W-:Y:S01]  /*9270*/  IADD3 RZ, P3, R5, R6, RZ ;  /* 0x0000000605ff7210 */ /* 0x000fe20007f7e0ff */
[----:B------:R-:W-:-:S04]  /*9280*/  IMAD.X R5, RZ, RZ, RZ, P1 ;  /* 0x000000ffff057224 */ /* 0x000fc800008e06ff */
[----:B------:R-:W-:-:S08]  /*9290*/  IMAD.WIDE.U32.X R4, R23, UR9, R4, P3 ;  /* 0x0000000917047c25 */ /* 0x000fd000098e0404 */
.L_x_221:
[----:B------:R-:W-:Y:S01]  /*92a0*/  ISETP.NE.AND P1, PT, R2, 0x1, PT ;  /* 0x000000010200780c */ /* 0x000fe20003f25270 */
[----:B------:R-:W-:Y:S01]  /*92b0*/  ULDC UR4, c[0x0][0x8f0] ;  /* 0x00023c0000047ab9 */ /* 0x000fe20000000800 */
[----:B------:R-:W-:Y:S01]  /*92c0*/  LOP3.LUT R19, R19, UR16, RZ, 0xc0, !PT ;  /* 0x0000001013137c12 */ /* 0x000fe2000f8ec0ff */
[----:B------:R-:W-:Y:S01]  /*92d0*/  IMAD.MOV R21, RZ, RZ, -R21 ;  /* 0x000000ffff157224 */ /* 0x000fe200078e0a15 */
[----:B------:R-:W-:Y:S01]  /*92e0*/  SHF.R.U64 R4, R4, UR4, R5 ;  /* 0x0000000404047c19 */ /* 0x000fe20008001205 */
[----:B------:R-:W-:Y:S01]  /*92f0*/  ULDC UR4, c[0x0][0x8e0] ;  /* 0x0002380000047ab9 */ /* 0x000fe20000000800 */
[----:B------:R-:W-:Y:S01]  /*9300*/  ULDC UR5, c[0x0][0x8b8] ;  /* 0x00022e0000057ab9 */ /* 0x000fe20000000800 */
[----:B------:R-:W-:Y:S01]  /*9310*/  IMAD.MOV.U32 R5, RZ, RZ, 0x1 ;  /* 0x00000001ff057424 */ /* 0x000fe200078e00ff */
[C---:B------:R-:W-:Y:S01]  /*9320*/  IADD3 R6, -R4.reuse, RZ, RZ ;  /* 0x000000ff04067210 */ /* 0x040fe20007ffe1ff */
[----:B------:R-:W-:Y:S01]  /*9330*/  IMAD R19, R4, UR17, R19 ;  /* 0x0000001104137c24 */ /* 0x000fe2000f8e0213 */
[----:B------:R-:W-:-:S03]  /*9340*/  LOP3.LUT R4, R9, UR15, RZ, 0xc0, !PT ;  /* 0x0000000f09047c12 */ /* 0x000fc6000f8ec0ff */
[----:B-1----:R-:W-:Y:S02]  /*9350*/  @P1 IMAD R14, R20, R21, R13 ;  /* 0x00000015140e1224 */ /* 0x002fe400078e020d */
[----:B------:R-:W-:Y:S01]  /*9360*/  IMAD R15, R6, UR4, R15 ;  /* 0x00000004060f7c24 */ /* 0x000fe2000f8e020f */
[----:B------:R-:W-:Y:S01]  /*9370*/  ULDC UR4, c[0x0][0x8a8] ;  /* 0x00022a0000047ab9 */ /* 0x000fe20000000800 */
[----:B------:R-:W-:Y:S01]  /*9380*/  IMAD R14, R19, UR5, R14 ;  /* 0x00000005130e7c24 */ /* 0x000fe2000f8e020e */
[----:B------:R-:W-:Y:S01]  /*9390*/  MOV R6, R8 ;  /* 0x0000000800067202 */ /* 0x000fe20000000f00 */
[--C-:B------:R-:W-:Y:S01]  /*93a0*/  IMAD R15, R15, UR4, R4.reuse ;  /* 0x000000040f0f7c24 */ /* 0x100fe2000f8e0204 */
[----:B------:R-:W-:-:S04]  /*93b0*/  PRMT R4, R5, 0x7610, R4 ;  /* 0x0000761005047816 */ /* 0x000fc80000000004 */
[----:B------:R-:W-:Y:S02]  /*93c0*/  SEL R7, R15, R14, !P1 ;  /* 0x0000000e0f077207 */ /* 0x000fe40004800000 */
[----:B------:R-:W-:-:S07]  /*93d0*/  SEL R13, R14, R15, !P1 ;  /* 0x0000000f0e0d7207 */ /* 0x000fce0004800000 */
.L_x_219:
[----:B------:R-:W-:Y:S05]  /*93e0*/  BSYNC B1 ;  /* 0x0000000000017941 */ /* 0x000fea0003800000 */
.L_x_218:
[----:B------:R-:W-:-:S13]  /*93f0*/  LOP3.LUT P1, RZ, R4, 0xff, RZ, 0xc0, !PT ;  /* 0x000000ff04ff7812 */ /* 0x000fda000782c0ff */
[----:B------:R-:W-:Y:S05]  /*9400*/  @P1 BRA `(.L_x_222) ;  /* 0xfffffff400401947 */ /* 0x000fea000383ffff */
[----:B------:R-:W-:Y:S05]  /*9410*/  BSYNC B0 ;  /* 0x0000000000007941 */ /* 0x000fea0003800000 */
.L_x_210:
[----:B------:R-:W-:-:S03]  /*9420*/  UMOV UR4, 0xffffffff ;  /* 0xffffffff00047882 */ /* 0x000fc60000000000 */
[----:B------:R-:W-:Y:S05]  /*9430*/  BRA.DIV UR4, `(.L_x_223) ;  /* 0x0000000a043c7947 */ /* 0x000fea000b800000 */
[----:B------:R-:W-:-:S13]  /*9440*/  ELECT P6, URZ, PT ;  /* 0x00000000003f782f */ /* 0x000fda00038c0000 */
.L_x_245:
[----:B------:R-:W-:Y:S05]  /*9450*/  @!P6 BRA `(.L_x_11) ;  /* 0x000000040034e947 */ /* 0x000fea0003800000 */
[----:B------:R-:W-:-:S04]  /*9460*/  LOP3.LUT R22, R22, 0x2, RZ, 0xfc, !PT ;  /* 0x0000000216167812 */ /* 0x000fc800078efcff */
[----:B------:R-:W-:-:S13]  /*9470*/  ISETP.NE.AND P0, PT, R22, 0x3, PT ;  /* 0x000000031600780c */ /* 0x000fda0003f05270 */
[----:B------:R-:W-:Y:S05]  /*9480*/  @!P0 BRA `(.L_x_224) ;  /* 0x0000000000048947 */ /* 0x000fea0003800000 */
[----:B------:R-:W-:Y:S01]  /*9490*/  BPT.TRAP 0x1 ;  /* 0x000000040000795c */ /* 0x000fe20000300000 */
.L_x_224:
[----:B------:R-:W1:Y:S01]  /*94a0*/  S2R R5, SR_CgaCtaId ;  /* 0x0000000000057919 */ /* 0x000e620000008800 */
[----:B------:R-:W-:Y:S02]  /*94b0*/  MOV R2, 0x400 ;  /* 0x0000040000027802 */ /* 0x000fe40000000f00 */
[----:B------:R-:W-:Y:S02]  /*94c0*/  SHF.L.U32 R4, R3, 0x1f, RZ ;  /* 0x0000001f03047819 */ /* 0x000fe400000006ff */
[----:B-1----:R-:W-:-:S05]  /*94d0*/  LEA R5, R5, R2, 0x18 ;  /* 0x0000000205057211 */ /* 0x002fca00078ec0ff */
[----:B------:R-:W-:-:S05]  /*94e0*/  VIADD R5, R5, 0x40 ;  /* 0x0000004005057836 */ /* 0x000fca0000000000 */
[C---:B------:R-:W-:Y:S01]  /*94f0*/  LEA R7, R0.reuse, R5, 0x3 ;  /* 0x0000000500077211 */ /* 0x040fe200078e18ff */
[----:B------:R-:W-:-:S03]  /*9500*/  VIADD R0, R0, 0x1 ;  /* 0x0000000100007836 */ /* 0x000fc60000000000 */
[----:B------:R-:W1:Y:S02]  /*9510*/  SYNCS.PHASECHK.TRANS64.TRYWAIT P0, [R7+URZ], R4 ;  /* 0x00000004070075a7 */ /* 0x000e64000800017f */
[----:B------:R-:W-:-:S04]  /*9520*/  ISETP.NE.AND P1, PT, R0, 0x8, PT ;  /* 0x000000080000780c */ /* 0x000fc80003f25270 */
[----:B------:R-:W-:Y:S02]  /*9530*/  SEL R2, RZ, 0x1, P1 ;  /* 0x00000001ff027807 */ /* 0x000fe40000800000 */
[----:B------:R-:W-:Y:S02]  /*9540*/  SEL R0, R0, RZ, P1 ;  /* 0x000000ff00007207 */ /* 0x000fe40000800000 */
[----:B------:R-:W-:Y:S02]  /*9550*/  LOP3.LUT R9, R3, R2, RZ, 0x3c, !PT ;  /* 0x0000000203097212 */ /* 0x000fe400078e3cff */
[----:B------:R-:W-:Y:S02]  /*9560*/  LEA R6, R0, R5, 0x3 ;  /* 0x0000000500067211 */ /* 0x000fe400078e18ff */
[----:B------:R-:W-:Y:S01]  /*9570*/  SHF.L.U32 R3, R9, 0x1f, RZ ;  /* 0x0000001f09037819 */ /* 0x000fe200000006ff */
[----:B-1----:R-:W-:Y:S06]  /*9580*/  @!P0 BRA `(.L_x_225) ;  /* 0x0000000800088947 */ /* 0x002fec0003800000 */
.L_x_246:
[----:B------:R-:W2:Y:S01]  /*9590*/  SYNCS.PHASECHK.TRANS64.TRYWAIT P0, [R6+URZ], R3 ;  /* 0x00000003060075a7 */ /* 0x000ea2000800017f */
[----:B------:R-:W-:-:S05]  /*95a0*/  VIADD R0, R0, 0x1 ;  /* 0x0000000100007836 */ /* 0x000fca0000000000 */
[----:B------:R-:W-:-:S04]  /*95b0*/  ISETP.NE.AND P1, PT, R0, 0x8, PT ;  /* 0x000000080000780c */ /* 0x000fc80003f25270 */
[----:B------:R-:W-:Y:S02]  /*95c0*/  SEL R2, RZ, 0x1, P1 ;  /* 0x00000001ff027807 */ /* 0x000fe40000800000 */
[----:B------:R-:W-:Y:S02]  /*95d0*/  SEL R0, R0, RZ, P1 ;  /* 0x000000ff00007207 */ /* 0x000fe40000800000 */
[----:B------:R-:W-:Y:S02]  /*95e0*/  LOP3.LUT R9, R9, R2, RZ, 0x3c, !PT ;  /* 0x0000000209097212 */ /* 0x000fe400078e3cff */
[----:B-1----:R-:W-:Y:S02]  /*95f0*/  LEA R7, R0, R5, 0x3 ;  /* 0x0000000500077211 */ /* 0x002fe400078e18ff */
[----:B------:R-:W-:Y:S01]  /*9600*/  SHF.L.U32 R4, R9, 0x1f, RZ ;  /* 0x0000001f09047819 */ /* 0x000fe200000006ff */
[----:B--2---:R-:W-:Y:S06]  /*9610*/  @!P0 BRA `(.L_x_226) ;  /* 0x0000000400f88947 */ /* 0x004fec0003800000 */
.L_x_247:
        /* <DEDUP_REMOVED lines=9> */
.L_x_248:
        /* <DEDUP_REMOVED lines=9> */
.L_x_249:
        /* <DEDUP_REMOVED lines=9> */
.L_x_250:
        /* <DEDUP_REMOVED lines=9> */
.L_x_251:
[----:B------:R-:W2:Y:S01]  /*9860*/  SYNCS.PHASECHK.TRANS64.TRYWAIT P0, [R7+URZ], R4 ;  /* 0x00000004070075a7 */ /* 0x000ea2000800017f */
[----:B------:R-:W-:-:S05]  /*9870*/  VIADD R0, R0, 0x1 ;  /* 0x0000000100007836 */ /* 0x000fca0000000000 */
[----:B------:R-:W-:-:S04]  /*9880*/  ISETP.NE.AND P1, PT, R0, 0x8, PT ;  /* 0x000000080000780c */ /* 0x000fc80003f25270 */
[----:B------:R-:W-:Y:S02]  /*9890*/  SEL R2, RZ, 0x1, P1 ;  /* 0x00000001ff027807 */ /* 0x000fe40000800000 */
[----:B------:R-:W-:Y:S02]  /*98a0*/  SEL R0, R0, RZ, P1 ;  /* 0x000000ff00007207 */ /* 0x000fe40000800000 */
[----:B------:R-:W-:Y:S01]  /*98b0*/  LOP3.LUT R2, R9, R2, RZ, 0x3c, !PT ;  /* 0x0000000209027212 */ /* 0x000fe200078e3cff */
[----:B--2---:R-:W-:Y:S06]  /*98c0*/  @!P0 BRA `(.L_x_231) ;  /* 0x0000000400b08947 */ /* 0x004fec0003800000 */
.L_x_252:
[----:B------:R-:W-:Y:S02]  /*98d0*/  LEA R5, R0, R5, 0x3 ;  /* 0x0000000500057211 */ /* 0x000fe400078e18ff */
[----:B------:R-:W-:-:S07]  /*98e0*/  SHF.L.U32 R0, R2, 0x1f, RZ ;  /* 0x0000001f02007819 */ /* 0x000fce00000006ff */
.L_x_232:
[----:B---3--:R3:W4:Y:S02]  /*98f0*/  SYNCS.PHASECHK.TRANS64.TRYWAIT P0, [R5+URZ], R0 ;  /* 0x00000000050075a7 */ /* 0x008724000800017f */
[----:B----4-:R-:W-:Y:S05]  /*9900*/  @!P0 NANOSLEEP.SYNCS 0x989680 ;  /* 0x009896800000895d */ /* 0x010fea0003900000 */
[----:B------:R-:W4:Y:S02]  /*9910*/  @!P0 SYNCS.PHASECHK.TRANS64 P0, [R5+URZ], R0 ;  /* 0x00000000050085a7 */ /* 0x000f24000800007f */
[----:B----4-:R-:W-:Y:S05]  /*9920*/  @!P0 BRA `(.L_x_232) ;  /* 0xfffffffc00f08947 */ /* 0x010fea000383ffff */
.L_x_11:
[----:B------:R-:W-:Y:S05]  /*9930*/  BSYNC B6 ;  /* 0x0000000000067941 */ /* 0x000fea0003800000 */
.L_x_9:
[----:B------:R-:W-:Y:S05]  /*9940*/  EXIT ;  /* 0x000000000000794d */ /* 0x000fea0003800000 */
.L_x_24:
[----:B----4-:R4:W1:Y:S02]  /*9950*/  SYNCS.PHASECHK.TRANS64.TRYWAIT P1, [R3+URZ], R0 ;  /* 0x00000000030075a7 */ /* 0x010864000802017f */
[----:B-1----:R-:W-:Y:S05]  /*9960*/  @!P1 NANOSLEEP.SYNCS 0x989680 ;  /* 0x009896800000995d */ /* 0x002fea0003900000 */
[----:B------:R-:W1:Y:S02]  /*9970*/  @!P1 SYNCS.PHASECHK.TRANS64 P1, [R3+URZ], R0 ;  /* 0x00000000030095a7 */ /* 0x000e64000802007f */
[----:B-1----:R-:W-:Y:S05]  /*9980*/  @!P1 BRA `(.L_x_24) ;  /* 0xfffffffc00f09947 */ /* 0x002fea000383ffff */
[----:B------:R-:W-:Y:S05]  /*9990*/  BRA `(.L_x_23) ;  /* 0xffffff7c00807947 */ /* 0x000fea000383ffff */
.L_x_29:
[----:B---3--:R-:W-:-:S04]  /*99a0*/  IMAD.U32 R4, RZ, RZ, UR4 ;  /* 0x00000004ff047e24 */ /* 0x008fc8000f8e00ff */
[----:B------:R3:W4:Y:S03]  /*99b0*/  SYNCS.PHASECHK.TRANS64.TRYWAIT P1, [R4+URZ], R3 ;  /* 0x00000003040075a7 */ /* 0x000726000802017f */
[----:B----4-:R-:W-:Y:S05]  /*99c0*/  @!P1 NANOSLEEP.SYNCS 0x989680 ;  /* 0x009896800000995d */ /* 0x010fea0003900000 */
[----:B------:R-:W4:Y:S02]  /*99d0*/  @!P1 SYNCS.PHASECHK.TRANS64 P1, [R4+URZ], R3 ;  /* 0x00000003040095a7 */ /* 0x000f24000802007f */
[----:B----4-:R-:W-:Y:S05]  /*99e0*/  @!P1 BRA `(.L_x_29) ;  /* 0xfffffffc00ec9947 */ /* 0x010fea000383ffff */
[----:B------:R-:W-:Y:S05]  /*99f0*/  BRA `(.L_x_28) ;  /* 0xffffff8000547947 */ /* 0x000fea000383ffff */
.L_x_50:
[----:B---3--:R3:W4:Y:S02]  /*9a00*/  SYNCS.PHASECHK.TRANS64.TRYWAIT P2, [R3+URZ+0x80], R0 ;  /* 0x00008000030075a7 */ /* 0x008724000804017f */
[----:B----4-:R-:W-:Y:S05]  /*9a10*/  @!P2 NANOSLEEP.SYNCS 0x989680 ;  /* 0x009896800000a95d */ /* 0x010fea0003900000 */
[----:B------:R-:W4:Y:S02]  /*9a20*/  @!P2 SYNCS.PHASECHK.TRANS64 P2, [R3+URZ+0x80], R0 ;  /* 0x000080000300a5a7 */ /* 0x000f24000804007f */
[----:B----4-:R-:W-:Y:S05]  /*9a30*/  @!P2 BRA `(.L_x_50) ;  /* 0xfffffffc00f0a947 */ /* 0x010fea000383ffff */
[----:B------:R-:W-:Y:S05]  /*9a40*/  BRA `(.L_x_233) ;  /* 0xffffff8c001c7947 */ /* 0x000fea000383ffff */
.L_x_112:
[----:B-1----:R1:W2:Y:S02]  /*9a50*/  SYNCS.PHASECHK.TRANS64.TRYWAIT P2, [R21+URZ+0x80], R12 ;  /* 0x0000800c150075a7 */ /* 0x0022a4000804017f */
[----:B--2---:R-:W-:Y:S05]  /*9a60*/  @!P2 NANOSLEEP.SYNCS 0x989680 ;  /* 0x009896800000a95d */ /* 0x004fea0003900000 */
[----:B------:R-:W2:Y:S02]  /*9a70*/  @!P2 SYNCS.PHASECHK.TRANS64 P2, [R21+URZ+0x80], R12 ;  /* 0x0000800c1500a5a7 */ /* 0x000ea4000804007f */
[----:B--2---:R-:W-:Y:S05]  /*9a80*/  @!P2 BRA `(.L_x_112) ;  /* 0xfffffffc00f0a947 */ /* 0x004fea000383ffff */
[----:B------:R-:W-:Y:S05]  /*9a90*/  BRA `(.L_x_234) ;  /* 0xffffffac009c7947 */ /* 0x000fea000383ffff */
.L_x_180:
[----:B-1----:R-:W-:-:S04]  /*9aa0*/  MOV R3, UR4 ;  /* 0x0000000400037c02 */ /* 0x002fc80008000f00 */
[----:B------:R1:W2:Y:S03]  /*9ab0*/  SYNCS.PHASECHK.TRANS64.TRYWAIT P0, [R3+URZ+0xb8], R0 ;  /* 0x0000b800030075a7 */ /* 0x0002a6000800017f */
[----:B--2---:R-:W-:Y:S05]  /*9ac0*/  @!P0 NANOSLEEP.SYNCS 0x989680 ;  /* 0x009896800000895d */ /* 0x004fea0003900000 */
[----:B------:R-:W2:Y:S02]  /*9ad0*/  @!P0 SYNCS.PHASECHK.TRANS64 P0, [R3+URZ+0xb8], R0 ;  /* 0x0000b800030085a7 */ /* 0x000ea4000800007f */
[----:B--2---:R-:W-:Y:S05]  /*9ae0*/  @!P0 BRA `(.L_x_180) ;  /* 0xfffffffc00ec8947 */ /* 0x004fea000383ffff */
[----:B------:R-:W-:Y:S05]  /*9af0*/  BRA `(.L_x_179) ;  /* 0xffffffd800f07947 */ /* 0x000fea000383ffff */
.L_x_189:
[----:B-1----:R-:W-:-:S04]  /*9b00*/  IMAD.U32 R5, RZ, RZ, UR5 ;  /* 0x00000005ff057e24 */ /* 0x002fc8000f8e00ff */
[----:B------:R1:W2:Y:S03]  /*9b10*/  SYNCS.PHASECHK.TRANS64.TRYWAIT P1, [R5+URZ+0x98], R4 ;  /* 0x00009804050075a7 */ /* 0x0002a6000802017f */
[----:B--2---:R-:W-:Y:S05]  /*9b20*/  @!P1 NANOSLEEP.SYNCS 0x989680 ;  /* 0x009896800000995d */ /* 0x004fea0003900000 */
[----:B------:R-:W2:Y:S02]  /*9b30*/  @!P1 SYNCS.PHASECHK.TRANS64 P1, [R5+URZ+0x98], R4 ;  /* 0x00009804050095a7 */ /* 0x000ea4000802007f */
[----:B--2---:R-:W-:Y:S05]  /*9b40*/  @!P1 BRA `(.L_x_189) ;  /* 0xfffffffc00ec9947 */ /* 0x004fea000383ffff */
[----:B------:R-:W-:Y:S05]  /*9b50*/  BRA `(.L_x_235) ;  /* 0xffffffdc00e87947 */ /* 0x000fea000383ffff */
.L_x_195:
[----:B-1----:R-:W-:-:S04]  /*9b60*/  MOV R5, UR4 ;  /* 0x0000000400057c02 */ /* 0x002fc80008000f00 */
[----:B------:R1:W2:Y:S03]  /*9b70*/  SYNCS.PHASECHK.TRANS64.TRYWAIT P1, [R5+URZ+0x98], R4 ;  /* 0x00009804050075a7 */ /* 0x0002a6000802017f */
[----:B--2---:R-:W-:Y:S05]  /*9b80*/  @!P1 NANOSLEEP.SYNCS 0x989680 ;  /* 0x009896800000995d */ /* 0x004fea0003900000 */
[----:B------:R-:W2:Y:S02]  /*9b90*/  @!P1 SYNCS.PHASECHK.TRANS64 P1, [R5+URZ+0x98], R4 ;  /* 0x00009804050095a7 */ /* 0x000ea4000802007f */
[----:B--2---:R-:W-:Y:S05]  /*9ba0*/  @!P1 BRA `(.L_x_195) ;  /* 0xfffffffc00ec9947 */ /* 0x004fea000383ffff */
[----:B------:R-:W-:Y:S05]  /*9bb0*/  BRA `(.L_x_236) ;  /* 0xffffffe000507947 */ /* 0x000fea000383ffff */
.L_x_205:
[----:B-1----:R1:W3:Y:S02]  /*9bc0*/  SYNCS.PHASECHK.TRANS64.TRYWAIT P0, [R3+URZ+0x98], R0 ;  /* 0x00009800030075a7 */ /* 0x0022e4000800017f */
[----:B---3--:R-:W-:Y:S05]  /*9bd0*/  @!P0 NANOSLEEP.SYNCS 0x989680 ;  /* 0x009896800000895d */ /* 0x008fea0003900000 */
[----:B------:R-:W3:Y:S02]  /*9be0*/  @!P0 SYNCS.PHASECHK.TRANS64 P0, [R3+URZ+0x98], R0 ;  /* 0x00009800030085a7 */ /* 0x000ee4000800007f */
[----:B---3--:R-:W-:Y:S05]  /*9bf0*/  @!P0 BRA `(.L_x_205) ;  /* 0xfffffffc00f08947 */ /* 0x008fea000383ffff */
[----:B------:R-:W-:Y:S05]  /*9c00*/  BRA `(.L_x_237) ;  /* 0xffffffe800687947 */ /* 0x000fea000383ffff */
.L_x_207:
[----:B-1----:R1:W2:Y:S02]  /*9c10*/  SYNCS.PHASECHK.TRANS64.TRYWAIT P0, [R5+URZ+0x98], R0 ;  /* 0x00009800050075a7 */ /* 0x0022a4000800017f */
[----:B--2---:R-:W-:Y:S05]  /*9c20*/  @!P0 NANOSLEEP.SYNCS 0x989680 ;  /* 0x009896800000895d */ /* 0x004fea0003900000 */
[----:B------:R-:W2:Y:S02]  /*9c30*/  @!P0 SYNCS.PHASECHK.TRANS64 P0, [R5+URZ+0x98], R0 ;  /* 0x00009800050085a7 */ /* 0x000ea4000800007f */
[----:B--2---:R-:W-:Y:S05]  /*9c40*/  @!P0 BRA `(.L_x_207) ;  /* 0xfffffffc00f08947 */ /* 0x004fea000383ffff */
[----:B------:R-:W-:Y:S05]  /*9c50*/  BRA `(.L_x_238) ;  /* 0xffffffe800887947 */ /* 0x000fea000383ffff */
.L_x_211:
[----:B------:R-:W-:Y:S01]  /*9c60*/  BSSY B1, `(.L_x_239) ;  /* 0x0000006000017945 */ /* 0x000fe20003800000 */
[----:B------:R-:W-:-:S07]  /*9c70*/  IMAD.MOV.U32 R15, RZ, RZ, -0x1 ;  /* 0xffffffffff0f7424 */ /* 0x000fce00078e00ff */
[----:B------:R-:W-:Y:S05]  /*9c80*/  WARPSYNC.COLLECTIVE R15, `(.L_x_240) ;  /* 0x000000000f0c7348 */ /* 0x000fea0003c00000 */
[----:B------:R-:W-:Y:S02]  /*9c90*/  ELECT P6, UR62, PT ;  /* 0x00000000003e782f */ /* 0x000fe400038c0000 */
[----:B------:R-:W-:Y:S01]  /*9ca0*/  MOV R14, UR62 ;  /* 0x0000003e000e7c02 */ /* 0x000fe20008000f00 */
[----:B------:R-:W-:Y:S10]  /*9cb0*/  ENDCOLLECTIVE ;  /* 0x000000000000791b */ /* 0x000ff40003800000 */
.L_x_240:
[----:B------:R-:W-:Y:S05]  /*9cc0*/  BSYNC B1 ;  /* 0x0000000000017941 */ /* 0x000fea0003800000 */
.L_x_239:
[----:B------:R-:W-:Y:S05]  /*9cd0*/  BRA `(.L_x_241) ;  /* 0xffffffec00187947 */ /* 0x000fea000383ffff */
.L_x_214:
[----:B--2---:R2:W3:Y:S02]  /*9ce0*/  SYNCS.PHASECHK.TRANS64.TRYWAIT P1, [R15+URZ+0x40], R8 ;  /* 0x000040080f0075a7 */ /* 0x0044e4000802017f */
[----:B---3--:R-:W-:Y:S05]  /*9cf0*/  @!P1 NANOSLEEP.SYNCS 0x989680 ;  /* 0x009896800000995d */ /* 0x008fea0003900000 */
[----:B------:R-:W3:Y:S02]  /*9d00*/  @!P1 SYNCS.PHASECHK.TRANS64 P1, [R15+URZ+0x40], R8 ;  /* 0x000040080f0095a7 */ /* 0x000ee4000802007f */
[----:B---3--:R-:W-:Y:S05]  /*9d10*/  @!P1 BRA `(.L_x_214) ;  /* 0xfffffffc00f09947 */ /* 0x008fea000383ffff */
[----:B------:R-:W-:Y:S05]  /*9d20*/  BRA `(.L_x_242) ;  /* 0xffffffec004c7947 */ /* 0x000fea000383ffff */
.L_x_223:
[----:B------:R-:W-:Y:S01]  /*9d30*/  BSSY B0, `(.L_x_243) ;  /* 0x0000006000007945 */ /* 0x000fe20003800000 */
[----:B------:R-:W-:-:S07]  /*9d40*/  MOV R15, 0xffffffff ;  /* 0xffffffff000f7802 */ /* 0x000fce0000000f00 */
[----:B------:R-:W-:Y:S05]  /*9d50*/  WARPSYNC.COLLECTIVE R15, `(.L_x_244) ;  /* 0x000000000f0c7348 */ /* 0x000fea0003c00000 */
[----:B------:R-:W-:Y:S02]  /*9d60*/  ELECT P6, UR62, PT ;  /* 0x00000000003e782f */ /* 0x000fe400038c0000 */
[----:B------:R-:W-:Y:S01]  /*9d70*/  MOV R14, UR62 ;  /* 0x0000003e000e7c02 */ /* 0x000fe20008000f00 */
[----:B------:R-:W-:Y:S10]  /*9d80*/  ENDCOLLECTIVE ;  /* 0x000000000000791b */ /* 0x000ff40003800000 */
.L_x_244:
[----:B------:R-:W-:Y:S05]  /*9d90*/  BSYNC B0 ;  /* 0x0000000000007941 */ /* 0x000fea0003800000 */
.L_x_243:
[----:B------:R-:W-:Y:S05]  /*9da0*/  BRA `(.L_x_245) ;  /* 0xfffffff400a87947 */ /* 0x000fea000383ffff */
.L_x_225:
[----:B-1----:R1:W2:Y:S02]  /*9db0*/  SYNCS.PHASECHK.TRANS64.TRYWAIT P0, [R7+URZ], R4 ;  /* 0x00000004070075a7 */ /* 0x0022a4000800017f */
[----:B--2---:R-:W-:Y:S05]  /*9dc0*/  @!P0 NANOSLEEP.SYNCS 0x989680 ;  /* 0x009896800000895d */ /* 0x004fea0003900000 */
[----:B------:R-:W2:Y:S02]  /*9dd0*/  @!P0 SYNCS.PHASECHK.TRANS64 P0, [R7+URZ], R4 ;  /* 0x00000004070085a7 */ /* 0x000ea4000800007f */
[----:B--2---:R-:W-:Y:S05]  /*9de0*/  @!P0 BRA `(.L_x_225) ;  /* 0xfffffffc00f08947 */ /* 0x004fea000383ffff */
[----:B------:R-:W-:Y:S05]  /*9df0*/  BRA `(.L_x_246) ;  /* 0xfffffff400e47947 */ /* 0x000fea000383ffff */
.L_x_226:
[----:B-1----:R1:W2:Y:S02]  /*9e00*/  SYNCS.PHASECHK.TRANS64.TRYWAIT P0, [R6+URZ], R3 ;  /* 0x00000003060075a7 */ /* 0x0022a4000800017f */
[----:B--2---:R-:W-:Y:S05]  /*9e10*/  @!P0 NANOSLEEP.SYNCS 0x989680 ;  /* 0x009896800000895d */ /* 0x004fea0003900000 */
[----:B------:R-:W2:Y:S02]  /*9e20*/  @!P0 SYNCS.PHASECHK.TRANS64 P0, [R6+URZ], R3 ;  /* 0x00000003060085a7 */ /* 0x000ea4000800007f */
[----:B--2---:R-:W-:Y:S05]  /*9e30*/  @!P0 BRA `(.L_x_226) ;  /* 0xfffffffc00f08947 */ /* 0x004fea000383ffff */
[----:B------:R-:W-:Y:S05]  /*9e40*/  BRA `(.L_x_247) ;  /* 0xfffffff400f47947 */ /* 0x000fea000383ffff */
.L_x_227:
[----:B-1----:R1:W2:Y:S02]  /*9e50*/  SYNCS.PHASECHK.TRANS64.TRYWAIT P0, [R7+URZ], R4 ;  /* 0x00000004070075a7 */ /* 0x0022a4000800017f */
[----:B--2---:R-:W-:Y:S05]  /*9e60*/  @!P0 NANOSLEEP.SYNCS 0x989680 ;  /* 0x009896800000895d */ /* 0x004fea0003900000 */
[----:B------:R-:W2:Y:S02]  /*9e70*/  @!P0 SYNCS.PHASECHK.TRANS64 P0, [R7+URZ], R4 ;  /* 0x00000004070085a7 */ /* 0x000ea4000800007f */
[----:B--2---:R-:W-:Y:S05]  /*9e80*/  @!P0 BRA `(.L_x_227) ;  /* 0xfffffffc00f08947 */ /* 0x004fea000383ffff */
[----:B------:R-:W-:Y:S05]  /*9e90*/  BRA `(.L_x_248) ;  /* 0xfffffff800047947 */ /* 0x000fea000383ffff */
.L_x_228:
[----:B-1----:R1:W2:Y:S02]  /*9ea0*/  SYNCS.PHASECHK.TRANS64.TRYWAIT P0, [R6+URZ], R3 ;  /* 0x00000003060075a7 */ /* 0x0022a4000800017f */
[----:B--2---:R-:W-:Y:S05]  /*9eb0*/  @!P0 NANOSLEEP.SYNCS 0x989680 ;  /* 0x009896800000895d */ /* 0x004fea0003900000 */
[----:B------:R-:W2:Y:S02]  /*9ec0*/  @!P0 SYNCS.PHASECHK.TRANS64 P0, [R6+URZ], R3 ;  /* 0x00000003060085a7 */ /* 0x000ea4000800007f */
[----:B--2---:R-:W-:Y:S05]  /*9ed0*/  @!P0 BRA `(.L_x_228) ;  /* 0xfffffffc00f08947 */ /* 0x004fea000383ffff */
[----:B------:R-:W-:Y:S05]  /*9ee0*/  BRA `(.L_x_249) ;  /* 0xfffffff800147947 */ /* 0x000fea000383ffff */
.L_x_229:
[----:B-1----:R1:W2:Y:S02]  /*9ef0*/  SYNCS.PHASECHK.TRANS64.TRYWAIT P0, [R7+URZ], R4 ;  /* 0x00000004070075a7 */ /* 0x0022a4000800017f */
[----:B--2---:R-:W-:Y:S05]  /*9f00*/  @!P0 NANOSLEEP.SYNCS 0x989680 ;  /* 0x009896800000895d */ /* 0x004fea0003900000 */
[----:B------:R-:W2:Y:S02]  /*9f10*/  @!P0 SYNCS.PHASECHK.TRANS64 P0, [R7+URZ], R4 ;  /* 0x00000004070085a7 */ /* 0x000ea4000800007f */
[----:B--2---:R-:W-:Y:S05]  /*9f20*/  @!P0 BRA `(.L_x_229) ;  /* 0xfffffffc00f08947 */ /* 0x004fea000383ffff */
[----:B------:R-:W-:Y:S05]  /*9f30*/  BRA `(.L_x_250) ;  /* 0xfffffff800247947 */ /* 0x000fea000383ffff */
.L_x_230:
[----:B-1----:R1:W2:Y:S02]  /*9f40*/  SYNCS.PHASECHK.TRANS64.TRYWAIT P0, [R6+URZ], R3 ;  /* 0x00000003060075a7 */ /* 0x0022a4000800017f */
[----:B--2---:R-:W-:Y:S05]  /*9f50*/  @!P0 NANOSLEEP.SYNCS 0x989680 ;  /* 0x009896800000895d */ /* 0x004fea0003900000 */
[----:B------:R-:W2:Y:S02]  /*9f60*/  @!P0 SYNCS.PHASECHK.TRANS64 P0, [R6+URZ], R3 ;  /* 0x00000003060085a7 */ /* 0x000ea4000800007f */
[----:B--2---:R-:W-:Y:S05]  /*9f70*/  @!P0 BRA `(.L_x_230) ;  /* 0xfffffffc00f08947 */ /* 0x004fea000383ffff */
[----:B------:R-:W-:Y:S05]  /*9f80*/  BRA `(.L_x_251) ;  /* 0xfffffff800347947 */ /* 0x000fea000383ffff */
.L_x_231:
[----:B--2---:R2:W3:Y:S02]  /*9f90*/  SYNCS.PHASECHK.TRANS64.TRYWAIT P0, [R7+URZ], R4 ;  /* 0x00000004070075a7 */ /* 0x0044e4000800017f */
[----:B---3--:R-:W-:Y:S05]  /*9fa0*/  @!P0 NANOSLEEP.SYNCS 0x989680 ;  /* 0x009896800000895d */ /* 0x008fea0003900000 */
[----:B------:R-:W3:Y:S02]  /*9fb0*/  @!P0 SYNCS.PHASECHK.TRANS64 P0, [R7+URZ], R4 ;  /* 0x00000004070085a7 */ /* 0x000ee4000800007f */
[----:B---3--:R-:W-:Y:S05]  /*9fc0*/  @!P0 BRA `(.L_x_231) ;  /* 0xfffffffc00f08947 */ /* 0x008fea000383ffff */
[----:B------:R-:W-:Y:S05]  /*9fd0*/  BRA `(.L_x_252) ;  /* 0xfffffff8003c7947 */ /* 0x000fea000383ffff */
        .weak           $__internal_0_$__cuda_sm20_rcp_rn_f32_slowpath
        .type           $__internal_0_$__cuda_sm20_rcp_rn_f32_slowpath,@function
        .size           $__internal_0_$__cuda_sm20_rcp_rn_f32_slowpath,(.L_x_258 - $__internal_0_$__cuda_sm20_rcp_rn_f32_slowpath)
$__internal_0_$__cuda_sm20_rcp_rn_f32_slowpath:
[----:B------:R-:W-:Y:S01]  /*9fe0*/  IMAD.SHL.U32 R0, R3, 0x2, RZ ;  /* 0x0000000203007824 */ /* 0x000fe200078e00ff */
[----:B------:R-:W-:Y:S04]  /*9ff0*/  BSSY B0, `(.L_x_253) ;  /* 0x0000030000007945 */ /* 0x000fe80003800000 */
[----:B------:R-:W-:-:S04]  /*a000*/  SHF.R.U32.HI R65, RZ, 0x18, R0 ;  /* 0x00000018ff417819 */ /* 0x000fc80000011600 */
[----:B------:R-:W-:-:S13]  /*a010*/  ISETP.NE.U32.AND P2, PT, R65, RZ, PT ;  /* 0x000000ff4100720c */ /* 0x000fda0003f45070 */
[----:B------:R-:W-:Y:S05]  /*a020*/  @P2 BRA `(.L_x_254) ;  /* 0x0000000000282947 */ /* 0x000fea0003800000 */
[----:B------:R-:W-:-:S04]  /*a030*/  SHF.L.U32 R0, R3, 0x1, RZ ;  /* 0x0000000103007819 */ /* 0x000fc800000006ff */
[----:B------:R-:W-:-:S13]  /*a040*/  ISETP.NE.AND P2, PT, R0, RZ, PT ;  /* 0x000000ff0000720c */ /* 0x000fda0003f45270 */
[----:B------:R-:W-:Y:S01]  /*a050*/  @P2 FFMA R21, R3, 1.84467440737095516160e+19, RZ ;  /* 0x5f80000003152823 */ /* 0x000fe200000000ff */
[----:B------:R-:W-:Y:S08]  /*a060*/  @!P2 MUFU.RCP R20, R3 ;  /* 0x000000030014a308 */ /* 0x000ff00000001000 */
[----:B------:R-:W1:Y:S02]  /*a070*/  @P2 MUFU.RCP R0, R21 ;  /* 0x0000001500002308 */ /* 0x000e640000001000 */
[----:B-1----:R-:W-:-:S04]  /*a080*/  @P2 FFMA R36, R21, R0, -1 ;  /* 0xbf80000015242423 */ /* 0x002fc80000000000 */
[----:B------:R-:W-:-:S04]  /*a090*/  @P2 FADD.FTZ R37, -R36, -RZ ;  /* 0x800000ff24252221 */ /* 0x000fc80000010100 */
[----:B------:R-:W-:-:S04]  /*a0a0*/  @P2 FFMA R0, R0, R37, R0 ;  /* 0x0000002500002223 */ /* 0x000fc80000000000 */
[----:B------:R-:W-:Y:S01]  /*a0b0*/  @P2 FFMA R20, R0, 1.84467440737095516160e+19, RZ ;  /* 0x5f80000000142823 */ /* 0x000fe200000000ff */
[----:B------:R-:W-:Y:S06]  /*a0c0*/  BRA `(.L_x_255) ;  /* 0x0000000000887947 */ /* 0x000fec0003800000 */
.L_x_254:
[----:B------:R-:W-:-:S05]  /*a0d0*/  VIADD R74, R65, 0xffffff03 ;  /* 0xffffff03414a7836 */ /* 0x000fca0000000000 */
[----:B------:R-:W-:-:S13]  /*a0e0*/  ISETP.GT.U32.AND P2, PT, R74, 0x1, PT ;  /* 0x000000014a00780c */ /* 0x000fda0003f44070 */
[----:B------:R-:W-:Y:S05]  /*a0f0*/  @P2 BRA `(.L_x_256) ;  /* 0x0000000000782947 */ /* 0x000fea0003800000 */
[----:B------:R-:W-:Y:S02]  /*a100*/  LOP3.LUT R0, R3, 0x7fffff, RZ, 0xc0, !PT ;  /* 0x007fffff03007812 */ /* 0x000fe400078ec0ff */
[----:B------:R-:W-:Y:S02]  /*a110*/  MOV R37, 0x3 ;  /* 0x0000000300257802 */ /* 0x000fe40000000f00 */
[----:B------:R-:W-:Y:S02]  /*a120*/  LOP3.LUT R0, R0, 0x3f800000, RZ, 0xfc, !PT ;  /* 0x3f80000000007812 */ /* 0x000fe400078efcff */
[----:B------:R-:W-:Y:S02]  /*a130*/  SHF.L.U32 R37, R37, R74, RZ ;  /* 0x0000004a25257219 */ /* 0x000fe400000006ff */
[----:B------:R-:W1:Y:S02]  /*a140*/  MUFU.RCP R21, R0 ;  /* 0x0000000000157308 */ /* 0x000e640000001000 */
[----:B-1----:R-:W-:-:S04]  /*a150*/  FFMA R20, R0, R21, -1 ;  /* 0xbf80000000147423 */ /* 0x002fc80000000015 */
[----:B------:R-:W-:-:S04]  /*a160*/  FADD.FTZ R20, -R20, -RZ ;  /* 0x800000ff14147221 */ /* 0x000fc80000010100 */
[CCC-:B------:R-:W-:Y:S01]  /*a170*/  FFMA.RM R36, R21.reuse, R20.reuse, R21.reuse ;  /* 0x0000001415247223 */ /* 0x1c0fe20000004015 */
[----:B------:R-:W-:-:S04]  /*a180*/  FFMA.RP R21, R21, R20, R21 ;  /* 0x0000001415157223 */ /* 0x000fc80000008015 */
[C---:B------:R-:W-:Y:S02]  /*a190*/  LOP3.LUT R20, R36.reuse, 0x7fffff, RZ, 0xc0, !PT ;  /* 0x007fffff24147812 */ /* 0x040fe400078ec0ff */
[----:B------:R-:W-:Y:S02]  /*a1a0*/  FSETP.NEU.FTZ.AND P2, PT, R36, R21, PT ;  /* 0x000000152400720b */ /* 0x000fe40003f5d000 */
[----:B------:R-:W-:Y:S02]  /*a1b0*/  LOP3.LUT R20, R20, 0x800000, RZ, 0xfc, !PT ;  /* 0x0080000014147812 */ /* 0x000fe400078efcff */
[----:B------:R-:W-:Y:S02]  /*a1c0*/  SEL R21, RZ, 0xffffffff, !P2 ;  /* 0xffffffffff157807 */ /* 0x000fe40005000000 */
[----:B------:R-:W-:-:S03]  /*a1d0*/  LOP3.LUT R37, R37, R20, RZ, 0xc0, !PT ;  /* 0x0000001425257212 */ /* 0x000fc600078ec0ff */
[----:B------:R-:W-:Y:S01]  /*a1e0*/  IMAD.MOV R21, RZ, RZ, -R21 ;  /* 0x000000ffff157224 */ /* 0x000fe200078e0a15 */
[----:B------:R-:W-:-:S04]  /*a1f0*/  SHF.R.U32.HI R37, RZ, R74, R37 ;  /* 0x0000004aff257219 */ /* 0x000fc80000011625 */
[--C-:B------:R-:W-:Y:S01]  /*a200*/  LOP3.LUT P3, RZ, R21, R74, R20.reuse, 0xf8, !PT ;  /* 0x0000004a15ff7212 */ /* 0x100fe2000786f814 */
[----:B------:R-:W-:Y:S01]  /*a210*/  VIADD R21, R65, 0xffffff04 ;  /* 0xffffff0441157836 */ /* 0x000fe20000000000 */
[C---:B------:R-:W-:Y:S02]  /*a220*/  LOP3.LUT P2, RZ, R37.reuse, 0x1, RZ, 0xc0, !PT ;  /* 0x0000000125ff7812 */ /* 0x040fe4000784c0ff */
[----:B------:R-:W-:Y:S02]  /*a230*/  LOP3.LUT P4, RZ, R37, 0x2, RZ, 0xc0, !PT ;  /* 0x0000000225ff7812 */ /* 0x000fe4000788c0ff */
[----:B------:R-:W-:Y:S02]  /*a240*/  SHF.R.U32.HI R20, RZ, R21, R20 ;  /* 0x00000015ff147219 */ /* 0x000fe40000011614 */
[----:B------:R-:W-:Y:S02]  /*a250*/  PLOP3.LUT P2, PT, P2, P3, P4, 0xe0, 0x0 ;  /* 0x000000000000781c */ /* 0x000fe40001747c40 */
[----:B------:R-:W-:-:S02]  /*a260*/  LOP3.LUT P3, RZ, R3, 0x7fffff, RZ, 0xc0, !PT ;  /* 0x007fffff03ff7812 */ /* 0x000fc4000786c0ff */
[----:B------:R-:W-:-:S04]  /*a270*/  SEL R0, RZ, 0x1, !P2 ;  /* 0x00000001ff007807 */ /* 0x000fc80005000000 */
[----:B------:R-:W-:-:S04]  /*a280*/  IADD3 R0, -R0, RZ, RZ ;  /* 0x000000ff00007210 */ /* 0x000fc80007ffe1ff */
[----:B------:R-:W-:-:S13]  /*a290*/  ISETP.GE.AND P2, PT, R0, RZ, PT ;  /* 0x000000ff0000720c */ /* 0x000fda0003f46270 */
[----:B------:R-:W-:-:S05]  /*a2a0*/  @!P2 IADD3 R20, R20, 0x1, RZ ;  /* 0x000000011414a810 */ /* 0x000fca0007ffe0ff */
[----:B------:R-:W-:-:S05]  /*a2b0*/  @!P3 IMAD.SHL.U32 R20, R20, 0x2, RZ ;  /* 0x000000021414b824 */ /* 0x000fca00078e00ff */
[----:B------:R-:W-:Y:S01]  /*a2c0*/  LOP3.LUT R20, R20, 0x80000000, R3, 0xf8, !PT ;  /* 0x8000000014147812 */ /* 0x000fe200078ef803 */
[----:B------:R-:W-:Y:S06]  /*a2d0*/  BRA `(.L_x_255) ;  /* 0x0000000000047947 */ /* 0x000fec0003800000 */
.L_x_256:
[----:B------:R1:W2:Y:S02]  /*a2e0*/  MUFU.RCP R20, R3 ;  /* 0x0000000300147308 */ /* 0x0002a40000001000 */
.L_x_255:
[----:B------:R-:W-:Y:S05]  /*a2f0*/  BSYNC B0 ;  /* 0x0000000000007941 */ /* 0x000fea0003800000 */
.L_x_253:
[----:B--2---:R-:W-:Y:S01]  /*a300*/  MOV R0, R20 ;  /* 0x0000001400007202 */ /* 0x004fe20000000f00 */
[----:B------:R-:W-:Y:S01]  /*a310*/  IMAD.MOV.U32 R20, RZ, RZ, R38 ;  /* 0x000000ffff147224 */ /* 0x000fe200078e0026 */
[----:B------:R-:W-:-:S04]  /*a320*/  MOV R21, 0x0 ;  /* 0x0000000000157802 */ /* 0x000fc80000000f00 */
[----:B-1----:R-:W-:Y:S05]  /*a330*/  RET.REL.NODEC R20 `(_ZN7cutlass13device_kernelINS_4gemm6kernel13GemmUniversalIN4cute5tupleIJiiiiEEENS1_10collective13CollectiveMmaINS1_34MainloopSm90TmaGmmaWarpSpecializedILi8ENS5_IJNS4_1CILi1EEESB_SB_EEENS1_35KernelTmaWarpSpecializedCooperativeEEENS5_IJNSA_ILi128EEENSA_ILi64EEESG_EEENS_6half_tENS5_IJlSB_lEEESI_SJ_NS4_8TiledMMAINS4_8MMA_AtomIJNS4_4SM904GMMA25MMA_64x64x16_F32F16F16_SSILNSN_5MajorE0ELSP_0ELNSN_7ScaleInE1ELSQ_1EEEEEENS4_6LayoutINS5_IJNSA_ILi2EEESB_SB_EEENS5_IJSB_NSA_ILi0EEESW_EEEEENS5_IJNS4_10UnderscoreESZ_SZ_EEEEENS4_13SM90_TMA_LOADENS4_14ComposedLayoutINS4_7SwizzleILi3ELi4ELi3EEENS4_18smem_ptr_flag_bitsILi16EEENST_INS5_IJNSA_ILi8EEESG_EEENS5_IJSG_SB_EEEEEEEvNS4_8identityES12_S1C_vS1D_EENS_8epilogue10collective18CollectiveEpilogueINS1F_22Sm90TmaWarpSpecializedILi3ELi2ELi16ELb1ELb0EEEJSH_NS5_IJSF_NSA_ILi32EEEEEESI_SJ_SI_SJ_NS1F_6fusion15FusionCallbacksIS1J_NS1M_13LinCombEltActINS1F_6thread7SigmoidESI_fSI_fLNS_15FloatRoundStyleE2EEESH_S1L_JEEES12_NS13_INS14_ILi2ELi4ELi3EEES17_NST_INS5_IJS18_S1K_EEENS5_IJS1K_SB_EEEEEEENS4_17SM75_U32x4_LDSM_NENS4_14SM90_TMA_STOREES1Y_NS4_17SM90_U32x4_STSM_NENS4_9Copy_AtomIJS21_SI_EEEvEEEvvEEEEvNT_6ParamsE) ;  /* 0xffffff5c14307950 */ /* 0x002fea0003c3ffff */
.L_x_257:
[----:B------:R-:W-:-:S00]  /*a340*/  BRA `(.L_x_257) ;  /* 0xfffffffc00fc7947 */ /* 0x000fc0000383ffff */
[----:B------:R-:W-:-:S00]  /*a350*/  NOP ;  /* 0x0000000000007918 */ /* 0x000fc00000000000 */
        /* <DEDUP_REMOVED lines=10> */
.L_x_258:


//--------------------- .nv.global.init           --------------------------
	.section	.nv.global.init,"aw",@progbits
.nv.global.init:
	.type		$str$22,@object
	.size		$str$22,($str$26 - $str$22)
$str$22:
        /*0000*/ 	.byte	0x6b, 0x5f, 0x74, 0x69, 0x6c, 0x65, 0x5f, 0x63, 0x6f, 0x75, 0x6e, 0x74, 0x20, 0x3e, 0x3d, 0x20
        /*0010*/ 	.byte	0x31, 0x00
	.type		$str$26,@object
	.size		$str$26,($str$27 - $str$26)
$str$26:
        /*0012*/ 	.byte	0x28, 0x61, 0x64, 0x64, 0x72, 0x65, 0x73, 0x73, 0x20, 0x26, 0x20, 0x6d, 0x61, 0x73, 0x6b, 0x29
        /*0022*/ 	.byte	0x20, 0x3d, 0x3d, 0x20, 0x30, 0x00
	.type		$str$27,@object
	.size		$str$27,($str$23 - $str$27)
$str$27:
        /*0028*/ 	.byte	0x2f, 0x74, 0x6d, 0x70, 0x2f, 0x63, 0x75, 0x74, 0x6c, 0x61, 0x73, 0x73, 0x5f, 0x73, 0x77, 0x65
        /*0038*/ 	.byte	0x65, 0x70, 0x5f, 0x73, 0x72, 0x63, 0x2f, 0x69, 0x6e, 0x63, 0x6c, 0x75, 0x64, 0x65, 0x2f, 0x63
        /*0048*/ 	.byte	0x75, 0x74, 0x65, 0x2f, 0x70, 0x6f, 0x69, 0x6e, 0x74, 0x65, 0x72, 0x5f, 0x66, 0x6c, 0x61, 0x67
        /*0058*/ 	.byte	0x67, 0x65, 0x64, 0x2e, 0x68, 0x70, 0x70, 0x00
	.type		$str$23,@object
	.size		$str$23,(__unnamed_2 - $str$23)
$str$23:
        /*0060*/ 	.byte	0x2f, 0x74, 0x6d, 0x70, 0x2f, 0x63, 0x75, 0x74, 0x6c, 0x61, 0x73, 0x73, 0x5f, 0x73, 0x77, 0x65
        /*0070*/ 	.byte	0x65, 0x70, 0x5f, 0x73, 0x72, 0x63, 0x2f, 0x69, 0x6e, 0x63, 0x6c, 0x75, 0x64, 0x65, 0x2f, 0x63
        /*0080*/ 	.byte	0x75, 0x74, 0x6c, 0x61, 0x73, 0x73, 0x2f, 0x67, 0x65, 0x6d, 0x6d, 0x2f, 0x63, 0x6f, 0x6c, 0x6c
        /*0090*/ 	.byte	0x65, 0x63, 0x74, 0x69, 0x76, 0x65, 0x2f, 0x73, 0x6d, 0x39, 0x30, 0x5f, 0x6d, 0x6d, 0x61, 0x5f
        /*00a0*/ 	.byte	0x74, 0x6d, 0x61, 0x5f, 0x67, 0x6d, 0x6d, 0x61, 0x5f, 0x73, 0x73, 0x5f, 0x77, 0x61, 0x72, 0x70
        /*00b0*/ 	.byte	0x73, 0x70, 0x65, 0x63, 0x69, 0x61, 0x6c, 0x69, 0x7a, 0x65, 0x64, 0x2e, 0x68, 0x70, 0x70, 0x00
	.type		__unnamed_2,@object
	.size		__unnamed_2,(__unnamed_1 - __unnamed_2)
__unnamed_2:
        /*00c0*/ 	.byte	0x61, 0x75, 0x74, 0x6f, 0x20, 0x63, 0x75, 0x74, 0x65, 0x3a, 0x3a, 0x61, 0x73, 0x5f, 0x70, 0x6f
        /* <DEDUP_REMOVED lines=27> */
        /*0280*/ 	.byte	0x36, 0x3e, 0x3e, 0x3e, 0x3e, 0x3e, 0x5d, 0x00
	.type		__unnamed_1,@object
	.size		__unnamed_1,(.L_0 - __unnamed_1)
__unnamed_1:
        /* <DEDUP_REMOVED lines=181> */
.L_0:


//--------------------- .nv.shared._ZN7cutlass13device_kernelINS_4gemm6kernel13GemmUniversalIN4cute5tupleIJiiiiEEENS1_10collective13CollectiveMmaINS1_34MainloopSm90TmaGmmaWarpSpecializedILi8ENS5_IJNS4_1CILi1EEESB_SB_EEENS1_35KernelTmaWarpSpecializedCooperativeEEENS5_IJNSA_ILi128EEENSA_ILi64EEESG_EEENS_6half_tENS5_IJlSB_lEEESI_SJ_NS4_8TiledMMAINS4_8MMA_AtomIJNS4_4SM904GMMA25MMA_64x64x16_F32F16F16_SSILNSN_5MajorE0ELSP_0ELNSN_7ScaleInE1ELSQ_1EEEEEENS4_6LayoutINS5_IJNSA_ILi2EEESB_SB_EEENS5_IJSB_NSA_ILi0EEESW_EEEEENS5_IJNS4_10UnderscoreESZ_SZ_EEEEENS4_13SM90_TMA_LOADENS4_14ComposedLayoutINS4_7SwizzleILi3ELi4ELi3EEENS4_18smem_ptr_flag_bitsILi16EEENST_INS5_IJNSA_ILi8EEESG_EEENS5_IJSG_SB_EEEEEEEvNS4_8identityES12_S1C_vS1D_EENS_8epilogue10collective18CollectiveEpilogueINS1F_22Sm90TmaWarpSpecializedILi3ELi2ELi16ELb1ELb0EEEJSH_NS5_IJSF_NSA_ILi32EEEEEESI_SJ_SI_SJ_NS1F_6fusion15FusionCallbacksIS1J_NS1M_13LinCombEltActINS1F_6thread7SigmoidESI_fSI_fLNS_15FloatRoundStyleE2EEESH_S1L_JEEES12_NS13_INS14_ILi2ELi4ELi3EEES17_NST_INS5_IJS18_S1K_EEENS5_IJS1K_SB_EEEEEEENS4_17SM75_U32x4_LDSM_NENS4_14SM90_TMA_STOREES1Y_NS4_17SM90_U32x4_STSM_NENS4_9Copy_AtomIJS21_SI_EEEvEEEvvEEEEvNT_6ParamsE --------------------------
	.section	.nv.shared._ZN7cutlass13device_kernelINS_4gemm6kernel13GemmUniversalIN4cute5tupleIJiiiiEEENS1_10collective13CollectiveMmaINS1_34MainloopSm90TmaGmmaWarpSpecializedILi8ENS5_IJNS4_1CILi1EEESB_SB_EEENS1_35KernelTmaWarpSpecializedCooperativeEEENS5_IJNSA_ILi128EEENSA_ILi64EEESG_EEENS_6half_tENS5_IJlSB_lEEESI_SJ_NS4_8TiledMMAINS4_8MMA_AtomIJNS4_4SM904GMMA25MMA_64x64x16_F32F16F16_SSILNSN_5MajorE0ELSP_0ELNSN_7ScaleInE1ELSQ_1EEEEEENS4_6LayoutINS5_IJNSA_ILi2EEESB_SB_EEENS5_IJSB_NSA_ILi0EEESW_EEEEENS5_IJNS4_10UnderscoreESZ_SZ_EEEEENS4_13SM90_TMA_LOADENS4_14ComposedLayoutINS4_7SwizzleILi3ELi4ELi3EEENS4_18smem_ptr_flag_bitsILi16EEENST_INS5_IJNSA_ILi8EEESG_EEENS5_IJSG_SB_EEEEEEEvNS4_8identityES12_S1C_vS1D_EENS_8epilogue10collective18CollectiveEpilogueINS1F_22Sm90TmaWarpSpecializedILi3ELi2ELi16ELb1ELb0EEEJSH_NS5_IJSF_NSA_ILi32EEEEEESI_SJ_SI_SJ_NS1F_6fusion15FusionCallbacksIS1J_NS1M_13LinCombEltActINS1F_6thread7SigmoidESI_fSI_fLNS_15FloatRoundStyleE2EEESH_S1L_JEEES12_NS13_INS14_ILi2ELi4ELi3EEES17_NST_INS5_IJS18_S1K_EEENS5_IJS1K_SB_EEEEEEENS4_17SM75_U32x4_LDSM_NENS4_14SM90_TMA_STOREES1Y_NS4_17SM90_U32x4_STSM_NENS4_9Copy_AtomIJS21_SI_EEEvEEEvvEEEEvNT_6ParamsE,"aw",@nobits
	.sectionflags	@""
	.align	16
	.zero		1024


//--------------------- .nv.shared.reserved.0     --------------------------
	.section	.nv.shared.reserved.0,"aw",@nobits
	.weak		__nv_reservedSMEM_offset_0_alias
	.size		__nv_reservedSMEM_offset_0_alias, 0, 0
	.other		__nv_reservedSMEM_offset_0_alias,@"STO_CUDA_RESERVED_SHARED STV_DEFAULT"
__nv_reservedSMEM_offset_0_alias:
	.zero		0


//--------------------- .nv.global                --------------------------
	.section	.nv.global,"aw",@nobits
.nv.global:
	.type		_ZN39_INTERNAL_cfe00a43_4_k_cu_f10af050_27904cute1_E,@object
	.size		_ZN39_INTERNAL_cfe00a43_4_k_cu_f10af050_27904cute1_E,(_ZN39_INTERNAL_cfe00a43_4_k_cu_f10af050_27904cuda3std3__45__cpo6cbeginE - _ZN39_INTERNAL_cfe00a43_4_k_cu_f10af050_27904cute1_E)
_ZN39_INTERNAL_cfe00a43_4_k_cu_f10af050_27904cute1_E:
	.zero		1
	.type		_ZN39_INTERNAL_cfe00a43_4_k_cu_f10af050_27904cuda3std3__45__cpo6cbeginE,@object
	.size		_ZN39_INTERNAL_cfe00a43_4_k_cu_f10af050_27904cuda3std3__45__cpo6cbeginE,(_ZN39_INTERNAL_cfe00a43_4_k_cu_f10af050_27904cuda3std3__48in_placeE - _ZN39_INTERNAL_cfe00a43_4_k_cu_f10af050_27904cuda3std3__45__cpo6cbeginE)
_ZN39_INTERNAL_cfe00a43_4_k_cu_f10af050_27904cuda3std3__45__cpo6cbeginE:
	.zero		1
	.type		_ZN39_INTERNAL_cfe00a43_4_k_cu_f10af050_27904cuda3std3__48in_placeE,@object
	.size		_ZN39_INTERNAL_cfe00a43_4_k_cu_f10af050_27904cuda3std3__48in_placeE,(_ZN39_INTERNAL_cfe00a43_4_k_cu_f10af050_27904cuda3std6ranges3__45__cpo9iter_moveE - _ZN39_INTERNAL_cfe00a43_4_k_cu_f10af050_27904cuda3std3__48in_placeE)
_ZN39_INTERNAL_cfe00a43_4_k_cu_f10af050_27904cuda3std3__48in_placeE:
	.zero		1
	.type		_ZN39_INTERNAL_cfe00a43_4_k_cu_f10af050_27904cuda3std6ranges3__45__cpo9iter_moveE,@object
	.size		_ZN39_INTERNAL_cfe00a43_4_k_cu_f10af050_27904cuda3std6ranges3__45__cpo9iter_moveE,(_ZN39_INTERNAL_cfe00a43_4_k_cu_f10af050_27904cuda3std3__45__cpo5beginE - _ZN39_INTERNAL_cfe00a43_4_k_cu_f10af050_27904cuda3std6ranges3__45__cpo9iter_moveE)
_ZN39_INTERNAL_cfe00a43_4_k_cu_f10af050_27904cuda3std6ranges3__45__cpo9iter_moveE:
	.zero		1
	.type		_ZN39_INTERNAL_cfe00a43_4_k_cu_f10af050_27904cuda3std3__45__cpo5beginE,@object
	.size		_ZN39_INTERNAL_cfe00a43_4_k_cu_f10af050_27904cuda3std3__45__cpo5beginE,(_ZN39_INTERNAL_cfe00a43_4_k_cu_f10af050_27904cuda3std3__441_GLOBAL__N__cfe00a43_4_k_cu_f10af050_27906ignoreE - _ZN39_INTERNAL_cfe00a43_4_k_cu_f10af050_27904cuda3std3__45__cpo5beginE)
_ZN39_INTERNAL_cfe00a43_4_k_cu_f10af050_27904cuda3std3__45__cpo5beginE:
	.zero		1
	.type		_ZN39_INTERNAL_cfe00a43_4_k_cu_f10af050_27904cuda3std3__441_GLOBAL__N__cfe00a43_4_k_cu_f10af050_27906ignoreE,@object
	.size		_ZN39_INTERNAL_cfe00a43_4_k_cu_f10af050_27904cuda3std3__441_GLOBAL__N__cfe00a43_4_k_cu_f10af050_27906ignoreE,(_ZN39_INTERNAL_cfe00a43_4_k_cu_f10af050_27904cute7productE - _ZN39_INTERNAL_cfe00a43_4_k_cu_f10af050_27904cuda3std3__441_GLOBAL__N__cfe00a43_4_k_cu_f10af050_27906ignoreE)
_ZN39_INTERNAL_cfe00a43_4_k_cu_f10af050_27904cuda3std3__441_GLOBAL__N__cfe00a43_4_k_cu_f10af050_27906ignoreE:
	.zero		1
	.type		_ZN39_INTERNAL_cfe00a43_4_k_cu_f10af050_27904cute7productE,@object
	.size		_ZN39_INTERNAL_cfe00a43_4_k_cu_f10af050_27904cute7productE,(_ZN39_INTERNAL_cfe00a43_4_k_cu_f10af050_27904cuda3std3__45__cpo3endE - _ZN39_INTERNAL_cfe00a43_4_k_cu_f10af050_27904cute7productE)
_ZN39_INTERNAL_cfe00a43_4_k_cu_f10af050_27904cute7productE:
	.zero		1
	.type		_ZN39_INTERNAL_cfe00a43_4_k_cu_f10af050_27904cuda3std3__45__cpo3endE,@object
	.size		_ZN39_INTERNAL_cfe00a43_4_k_cu_f10af050_27904cuda3std3__45__cpo3endE,(_ZN39_INTERNAL_cfe00a43_4_k_cu_f10af050_27904cuda3std3__419piecewise_constructE - _ZN39_INTERNAL_cfe00a43_4_k_cu_f10af050_27904cuda3std3__45__cpo3endE)
_ZN39_INTERNAL_cfe00a43_4_k_cu_f10af050_27904cuda3std3__45__cpo3endE:
	.zero		1
	.type		_ZN39_INTERNAL_cfe00a43_4_k_cu_f10af050_27904cuda3std3__419piecewise_constructE,@object
	.size		_ZN39_INTERNAL_cfe00a43_4_k_cu_f10af050_27904cuda3std3__419piecewise_constructE,(_ZN39_INTERNAL_cfe00a43_4_k_cu_f10af050_27904cuda3std3__45__cpo4cendE - _ZN39_INTERNAL_cfe00a43_4_k_cu_f10af050_27904cuda3std3__419piecewise_constructE)
_ZN39_INTERNAL_cfe00a43_4_k_cu_f10af050_27904cuda3std3__419piecewise_constructE:
	.zero		1
	.type		_ZN39_INTERNAL_cfe00a43_4_k_cu_f10af050_27904cuda3std3__45__cpo4cendE,@object
	.size		_ZN39_INTERNAL_cfe00a43_4_k_cu_f10af050_27904cuda3std3__45__cpo4cendE,(_ZN39_INTERNAL_cfe00a43_4_k_cu_f10af050_27904cuda3std6ranges3__45__cpo4swapE - _ZN39_INTERNAL_cfe00a43_4_k_cu_f10af050_27904cuda3std3__45__cpo4cendE)
_ZN39_INTERNAL_cfe00a43_4_k_cu_f10af050_27904cuda3std3__45__cpo4cendE:
	.zero		1
	.type		_ZN39_INTERNAL_cfe00a43_4_k_cu_f10af050_27904cuda3std6ranges3__45__cpo4swapE,@object
	.size		_ZN39_INTERNAL_cfe00a43_4_k_cu_f10af050_27904cuda3std6ranges3__45__cpo4swapE,(.L_9 - _ZN39_INTERNAL_cfe00a43_4_k_cu_f10af050_27904cuda3std6ranges3__45__cpo4swapE)
_ZN39_INTERNAL_cfe00a43_4_k_cu_f10af050_27904cuda3std6ranges3__45__cpo4swapE:
	.zero		1
.L_9:


//--------------------- .nv.constant0._ZN7cutlass13device_kernelINS_4gemm6kernel13GemmUniversalIN4cute5tupleIJiiiiEEENS1_10collective13CollectiveMmaINS1_34MainloopSm90TmaGmmaWarpSpecializedILi8ENS5_IJNS4_1CILi1EEESB_SB_EEENS1_35KernelTmaWarpSpecializedCooperativeEEENS5_IJNSA_ILi128EEENSA_ILi64EEESG_EEENS_6half_tENS5_IJlSB_lEEESI_SJ_NS4_8TiledMMAINS4_8MMA_AtomIJNS4_4SM904GMMA25MMA_64x64x16_F32F16F16_SSILNSN_5MajorE0ELSP_0ELNSN_7ScaleInE1ELSQ_1EEEEEENS4_6LayoutINS5_IJNSA_ILi2EEESB_SB_EEENS5_IJSB_NSA_ILi0EEESW_EEEEENS5_IJNS4_10UnderscoreESZ_SZ_EEEEENS4_13SM90_TMA_LOADENS4_14ComposedLayoutINS4_7SwizzleILi3ELi4ELi3EEENS4_18smem_ptr_flag_bitsILi16EEENST_INS5_IJNSA_ILi8EEESG_EEENS5_IJSG_SB_EEEEEEEvNS4_8identityES12_S1C_vS1D_EENS_8epilogue10collective18CollectiveEpilogueINS1F_22Sm90TmaWarpSpecializedILi3ELi2ELi16ELb1ELb0EEEJSH_NS5_IJSF_NSA_ILi32EEEEEESI_SJ_SI_SJ_NS1F_6fusion15FusionCallbacksIS1J_NS1M_13LinCombEltActINS1F_6thread7SigmoidESI_fSI_fLNS_15FloatRoundStyleE2EEESH_S1L_JEEES12_NS13_INS14_ILi2ELi4ELi3EEES17_NST_INS5_IJS18_S1K_EEENS5_IJS1K_SB_EEEEEEENS4_17SM75_U32x4_LDSM_NENS4_14SM90_TMA_STOREES1Y_NS4_17SM90_U32x4_STSM_NENS4_9Copy_AtomIJS21_SI_EEEvEEEvvEEEEvNT_6ParamsE --------------------------
	.section	.nv.constant0._ZN7cutlass13device_kernelINS_4gemm6kernel13GemmUniversalIN4cute5tupleIJiiiiEEENS1_10collective13CollectiveMmaINS1_34MainloopSm90TmaGmmaWarpSpecializedILi8ENS5_IJNS4_1CILi1EEESB_SB_EEENS1_35KernelTmaWarpSpecializedCooperativeEEENS5_IJNSA_ILi128EEENSA_ILi64EEESG_EEENS_6half_tENS5_IJlSB_lEEESI_SJ_NS4_8TiledMMAINS4_8MMA_AtomIJNS4_4SM904GMMA25MMA_64x64x16_F32F16F16_SSILNSN_5MajorE0ELSP_0ELNSN_7ScaleInE1ELSQ_1EEEEEENS4_6LayoutINS5_IJNSA_ILi2EEESB_SB_EEENS5_IJSB_NSA_ILi0EEESW_EEEEENS5_IJNS4_10UnderscoreESZ_SZ_EEEEENS4_13SM90_TMA_LOADENS4_14ComposedLayoutINS4_7SwizzleILi3ELi4ELi3EEENS4_18smem_ptr_flag_bitsILi16EEENST_INS5_IJNSA_ILi8EEESG_EEENS5_IJSG_SB_EEEEEEEvNS4_8identityES12_S1C_vS1D_EENS_8epilogue10collective18CollectiveEpilogueINS1F_22Sm90TmaWarpSpecializedILi3ELi2ELi16ELb1ELb0EEEJSH_NS5_IJSF_NSA_ILi32EEEEEESI_SJ_SI_SJ_NS1F_6fusion15FusionCallbacksIS1J_NS1M_13LinCombEltActINS1F_6thread7SigmoidESI_fSI_fLNS_15FloatRoundStyleE2EEESH_S1L_JEEES12_NS13_INS14_ILi2ELi4ELi3EEES17_NST_INS5_IJS18_S1K_EEENS5_IJS1K_SB_EEEEEEENS4_17SM75_U32x4_LDSM_NENS4_14SM90_TMA_STOREES1Y_NS4_17SM90_U32x4_STSM_NENS4_9Copy_AtomIJS21_SI_EEEvEEEvvEEEEvNT_6ParamsE,"a",@progbits
	.sectionflags	@""
	.align	4
.nv.constant0._ZN7cutlass13device_kernelINS_4gemm6kernel13GemmUniversalIN4cute5tupleIJiiiiEEENS1_10collective13CollectiveMmaINS1_34MainloopSm90TmaGmmaWarpSpecializedILi8ENS5_IJNS4_1CILi1EEESB_SB_EEENS1_35KernelTmaWarpSpecializedCooperativeEEENS5_IJNSA_ILi128EEENSA_ILi64EEESG_EEENS_6half_tENS5_IJlSB_lEEESI_SJ_NS4_8TiledMMAINS4_8MMA_AtomIJNS4_4SM904GMMA25MMA_64x64x16_F32F16F16_SSILNSN_5MajorE0ELSP_0ELNSN_7ScaleInE1ELSQ_1EEEEEENS4_6LayoutINS5_IJNSA_ILi2EEESB_SB_EEENS5_IJSB_NSA_ILi0EEESW_EEEEENS5_IJNS4_10UnderscoreESZ_SZ_EEEEENS4_13SM90_TMA_LOADENS4_14ComposedLayoutINS4_7SwizzleILi3ELi4ELi3EEENS4_18smem_ptr_flag_bitsILi16EEENST_INS5_IJNSA_ILi8EEESG_EEENS5_IJSG_SB_EEEEEEEvNS4_8identityES12_S1C_vS1D_EENS_8epilogue10collective18CollectiveEpilogueINS1F_22Sm90TmaWarpSpecializedILi3ELi2ELi16ELb1ELb0EEEJSH_NS5_IJSF_NSA_ILi32EEEEEESI_SJ_SI_SJ_NS1F_6fusion15FusionCallbacksIS1J_NS1M_13LinCombEltActINS1F_6thread7SigmoidESI_fSI_fLNS_15FloatRoundStyleE2EEESH_S1L_JEEES12_NS13_INS14_ILi2ELi4ELi3EEES17_NST_INS5_IJS18_S1K_EEENS5_IJS1K_SB_EEEEEEENS4_17SM75_U32x4_LDSM_NENS4_14SM90_TMA_STOREES1Y_NS4_17SM90_U32x4_STSM_NENS4_9Copy_AtomIJS21_SI_EEEvEEEvvEEEEvNT_6ParamsE:
	.zero		2432


//--------------------- SYMBOLS --------------------------

	.type		.nv.reservedSmem.offset0,@object
	.size		.nv.reservedSmem.offset0,0x4
	.type		__assertfail,@function
